//
// Generated by NVIDIA NVVM Compiler
//
// Compiler Build ID: CL-36424714
// Cuda compilation tools, release 13.0, V13.0.88
// Based on NVVM 20.0.0
//

.version 9.0
.target sm_100
.address_size 64

	// .globl	_Z8newtraphv
.extern .func  (.param .b32 func_retval0) vprintf
(
	.param .b64 vprintf_param_0,
	.param .b64 vprintf_param_1
)
;
.func  (.param .b64 func_retval0) __internal_accurate_pow
(
	.param .b64 __internal_accurate_pow_param_0
)
;
.global .align 1 .b8 $str[21] = {37, 49, 49, 115, 32, 37, 49, 49, 115, 32, 37, 49, 49, 115, 32, 37, 49, 49, 115, 10};
.global .align 1 .b8 $str$1[2] = {120};
.global .align 1 .b8 $str$2[5] = {102, 40, 120, 41};
.global .align 1 .b8 $str$3[6] = {102, 39, 40, 120, 41};
.global .align 1 .b8 $str$4[29] = {37, 49, 49, 46, 54, 102, 32, 37, 49, 49, 46, 54, 102, 32, 37, 49, 49, 46, 54, 102, 32, 37, 49, 49, 46, 54, 102, 10};
.global .align 1 .b8 $str$5[14] = {72, 97, 115, 105, 108, 32, 61, 32, 37, 46, 54, 102, 10};

.visible .entry _Z8newtraphv()
{
	.local .align 16 .b8 	__local_depot0[32];
	.reg .b64 	%SP;
	.reg .b64 	%SPL;
	.reg .pred 	%p<16>;
	.reg .b32 	%r<22>;
	.reg .b32 	%f<9>;
	.reg .b64 	%rd<17>;
	.reg .b64 	%fd<27>;

	mov.u64 	%SPL, __local_depot0;
	cvta.local.u64 	%SP, %SPL;
	add.u64 	%rd2, %SP, 0;
	add.u64 	%rd1, %SPL, 0;
	mov.u64 	%rd3, $str$2;
	cvta.global.u64 	%rd4, %rd3;
	mov.u64 	%rd5, $str$1;
	cvta.global.u64 	%rd6, %rd5;
	st.local.v2.u64 	[%rd1], {%rd6, %rd4};
	mov.u64 	%rd7, $str$3;
	cvta.global.u64 	%rd8, %rd7;
	st.local.v2.u64 	[%rd1+16], {%rd8, %rd6};
	mov.u64 	%rd9, $str;
	cvta.global.u64 	%rd10, %rd9;
	{ // callseq 0, 0
	.param .b64 param0;
	st.param.b64 	[param0], %rd10;
	.param .b64 param1;
	st.param.b64 	[param1], %rd2;
	.param .b32 retval0;
	call.uni (retval0), 
	vprintf, 
	(
	param0, 
	param1
	);
	ld.param.b32 	%r6, [retval0];
	} // callseq 0
	mov.f64 	%fd8, 0d4000000000000000;
	{
	.reg .b32 %temp; 
	mov.b64 	{%temp, %r1}, %fd8;
	}
	and.b32  	%r2, %r1, 2146435072;
	setp.eq.s32 	%p2, %r2, 1062207488;
	setp.lt.s32 	%p3, %r1, 0;
	selp.b32 	%r3, 0, 2146435072, %p3;
	and.b32  	%r8, %r1, 2147483647;
	setp.ne.s32 	%p4, %r8, 1071644672;
	and.pred  	%p1, %p2, %p4;
	or.b32  	%r4, %r3, -2147483648;
	mov.f32 	%f8, 0f3F800000;
	selp.b32 	%r15, %r4, %r3, %p1;
	mov.u64 	%rd11, $str$4;
$L__BB0_1:
	mov.f32 	%f1, %f8;
	setp.lt.s32 	%p5, %r1, 0;
	setp.eq.s32 	%p6, %r2, 1062207488;
	cvt.f64.f32 	%fd1, %f1;
	{
	.reg .b32 %temp; 
	mov.b64 	{%temp, %r5}, %fd1;
	}
	abs.f64 	%fd2, %fd1;
	{ // callseq 1, 0
	.param .b64 param0;
	st.param.f64 	[param0], %fd2;
	.param .b64 retval0;
	call.uni (retval0), 
	__internal_accurate_pow, 
	(
	param0
	);
	ld.param.f64 	%fd9, [retval0];
	} // callseq 1
	setp.lt.s32 	%p8, %r5, 0;
	neg.f64 	%fd11, %fd9;
	selp.f64 	%fd12, %fd11, %fd9, %p6;
	selp.f64 	%fd13, %fd12, %fd9, %p8;
	setp.eq.f32 	%p9, %f1, 0f00000000;
	selp.b32 	%r9, %r5, 0, %p6;
	or.b32  	%r10, %r9, 2146435072;
	selp.b32 	%r11, %r10, %r9, %p5;
	mov.b32 	%r12, 0;
	mov.b64 	%fd14, {%r12, %r11};
	selp.f64 	%fd26, %fd14, %fd13, %p9;
	add.f64 	%fd15, %fd1, 0d4000000000000000;
	{
	.reg .b32 %temp; 
	mov.b64 	{%temp, %r13}, %fd15;
	}
	and.b32  	%r14, %r13, 2146435072;
	setp.ne.s32 	%p10, %r14, 2146435072;
	@%p10 bra 	$L__BB0_6;
	setp.num.f32 	%p11, %f1, %f1;
	@%p11 bra 	$L__BB0_4;
	mov.f64 	%fd16, 0d4000000000000000;
	add.rn.f64 	%fd26, %fd1, %fd16;
	bra.uni 	$L__BB0_6;
$L__BB0_4:
	setp.neu.f64 	%p12, %fd2, 0d7FF0000000000000;
	@%p12 bra 	$L__BB0_6;
	setp.lt.s32 	%p13, %r5, 0;
	selp.b32 	%r16, %r15, %r3, %p13;
	mov.b32 	%r17, 0;
	mov.b64 	%fd26, {%r17, %r16};
$L__BB0_6:
	setp.eq.f32 	%p14, %f1, 0f3F800000;
	mov.f64 	%fd17, 0d3FF76872B020C49C;
	div.rn.f64 	%fd18, %fd17, %fd26;
	add.f64 	%fd19, %fd18, 0d4051800000000000;
	selp.f64 	%fd20, 0d4051DDA1CAC08312, %fd19, %p14;
	add.f64 	%fd21, %fd1, 0dBFA42C3C9EECBFB1;
	fma.rn.f64 	%fd22, %fd21, %fd20, 0dC031E0068DB8BAC7;
	cvt.rn.f32.f64 	%f4, %fd22;
	div.rn.f32 	%f5, %f4, 0fC2894DF8;
	add.f32 	%f8, %f1, %f5;
	cvt.f64.f32 	%fd23, %f4;
	cvt.f64.f32 	%fd7, %f8;
	st.local.v2.f64 	[%rd1], {%fd1, %fd23};
	mov.f64 	%fd24, 0d405129BF00000000;
	st.local.v2.f64 	[%rd1+16], {%fd24, %fd7};
	cvta.global.u64 	%rd12, %rd11;
	{ // callseq 2, 0
	.param .b64 param0;
	st.param.b64 	[param0], %rd12;
	.param .b64 param1;
	st.param.b64 	[param1], %rd2;
	.param .b32 retval0;
	call.uni (retval0), 
	vprintf, 
	(
	param0, 
	param1
	);
	ld.param.b32 	%r18, [retval0];
	} // callseq 2
	sub.f32 	%f6, %f8, %f1;
	abs.f32 	%f7, %f6;
	cvt.f64.f32 	%fd25, %f7;
	setp.gt.f64 	%p15, %fd25, 0d3EB0C6F7A0B5ED8D;
	@%p15 bra 	$L__BB0_1;
	st.local.f64 	[%rd1], %fd7;
	mov.u64 	%rd14, $str$5;
	cvta.global.u64 	%rd15, %rd14;
	{ // callseq 3, 0
	.param .b64 param0;
	st.param.b64 	[param0], %rd15;
	.param .b64 param1;
	st.param.b64 	[param1], %rd2;
	.param .b32 retval0;
	call.uni (retval0), 
	vprintf, 
	(
	param0, 
	param1
	);
	ld.param.b32 	%r20, [retval0];
	} // callseq 3
	ret;

}
.func  (.param .b64 func_retval0) __internal_accurate_pow(
	.param .b64 __internal_accurate_pow_param_0
)
{
	.reg .pred 	%p<8>;
	.reg .b32 	%r<49>;
	.reg .b32 	%f<3>;
	.reg .b64 	%fd<109>;

	ld.param.f64 	%fd10, [__internal_accurate_pow_param_0];
	{
	.reg .b32 %temp; 
	mov.b64 	{%temp, %r46}, %fd10;
	}
	{
	.reg .b32 %temp; 
	mov.b64 	{%r45, %temp}, %fd10;
	}
	shr.u32 	%r47, %r46, 20;
	setp.gt.u32 	%p1, %r46, 1048575;
	@%p1 bra 	$L__BB1_2;
	mul.f64 	%fd11, %fd10, 0d4350000000000000;
	{
	.reg .b32 %temp; 
	mov.b64 	{%temp, %r46}, %fd11;
	}
	{
	.reg .b32 %temp; 
	mov.b64 	{%r45, %temp}, %fd11;
	}
	shr.u32 	%r16, %r46, 20;
	add.s32 	%r47, %r16, -54;
$L__BB1_2:
	add.s32 	%r48, %r47, -1023;
	and.b32  	%r17, %r46, -2146435073;
	or.b32  	%r18, %r17, 1072693248;
	mov.b64 	%fd107, {%r45, %r18};
	setp.lt.u32 	%p2, %r18, 1073127583;
	@%p2 bra 	$L__BB1_4;
	{
	.reg .b32 %temp; 
	mov.b64 	{%r19, %temp}, %fd107;
	}
	{
	.reg .b32 %temp; 
	mov.b64 	{%temp, %r20}, %fd107;
	}
	add.s32 	%r21, %r20, -1048576;
	mov.b64 	%fd107, {%r19, %r21};
	add.s32 	%r48, %r47, -1022;
$L__BB1_4:
	add.f64 	%fd12, %fd107, 0dBFF0000000000000;
	add.f64 	%fd13, %fd107, 0d3FF0000000000000;
	rcp.approx.ftz.f64 	%fd14, %fd13;
	neg.f64 	%fd15, %fd13;
	fma.rn.f64 	%fd16, %fd15, %fd14, 0d3FF0000000000000;
	fma.rn.f64 	%fd17, %fd16, %fd16, %fd16;
	fma.rn.f64 	%fd18, %fd17, %fd14, %fd14;
	mul.f64 	%fd19, %fd12, %fd18;
	fma.rn.f64 	%fd20, %fd12, %fd18, %fd19;
	mul.f64 	%fd21, %fd20, %fd20;
	fma.rn.f64 	%fd22, %fd21, 0d3EB0F5FF7D2CAFE2, 0d3ED0F5D241AD3B5A;
	fma.rn.f64 	%fd23, %fd22, %fd21, 0d3EF3B20A75488A3F;
	fma.rn.f64 	%fd24, %fd23, %fd21, 0d3F1745CDE4FAECD5;
	fma.rn.f64 	%fd25, %fd24, %fd21, 0d3F3C71C7258A578B;
	fma.rn.f64 	%fd26, %fd25, %fd21, 0d3F6249249242B910;
	fma.rn.f64 	%fd27, %fd26, %fd21, 0d3F89999999999DFB;
	sub.f64 	%fd28, %fd12, %fd20;
	add.f64 	%fd29, %fd28, %fd28;
	neg.f64 	%fd30, %fd20;
	fma.rn.f64 	%fd31, %fd30, %fd12, %fd29;
	mul.f64 	%fd32, %fd18, %fd31;
	fma.rn.f64 	%fd33, %fd21, %fd27, 0d3FB5555555555555;
	mov.f64 	%fd34, 0d3FB5555555555555;
	sub.f64 	%fd35, %fd34, %fd33;
	fma.rn.f64 	%fd36, %fd21, %fd27, %fd35;
	add.f64 	%fd37, %fd36, 0dBC46A4CB00B9E7B0;
	add.f64 	%fd38, %fd33, %fd37;
	sub.f64 	%fd39, %fd33, %fd38;
	add.f64 	%fd40, %fd37, %fd39;
	mul.rn.f64 	%fd41, %fd20, %fd20;
	neg.f64 	%fd42, %fd41;
	fma.rn.f64 	%fd43, %fd20, %fd20, %fd42;
	{
	.reg .b32 %temp; 
	mov.b64 	{%r22, %temp}, %fd32;
	}
	{
	.reg .b32 %temp; 
	mov.b64 	{%temp, %r23}, %fd32;
	}
	add.s32 	%r24, %r23, 1048576;
	mov.b64 	%fd44, {%r22, %r24};
	fma.rn.f64 	%fd45, %fd20, %fd44, %fd43;
	mul.rn.f64 	%fd46, %fd41, %fd20;
	neg.f64 	%fd47, %fd46;
	fma.rn.f64 	%fd48, %fd41, %fd20, %fd47;
	fma.rn.f64 	%fd49, %fd41, %fd32, %fd48;
	fma.rn.f64 	%fd50, %fd45, %fd20, %fd49;
	mul.rn.f64 	%fd51, %fd38, %fd46;
	neg.f64 	%fd52, %fd51;
	fma.rn.f64 	%fd53, %fd38, %fd46, %fd52;
	fma.rn.f64 	%fd54, %fd38, %fd50, %fd53;
	fma.rn.f64 	%fd55, %fd40, %fd46, %fd54;
	add.f64 	%fd56, %fd51, %fd55;
	sub.f64 	%fd57, %fd51, %fd56;
	add.f64 	%fd58, %fd55, %fd57;
	add.f64 	%fd59, %fd20, %fd56;
	sub.f64 	%fd60, %fd20, %fd59;
	add.f64 	%fd61, %fd56, %fd60;
	add.f64 	%fd62, %fd58, %fd61;
	add.f64 	%fd63, %fd32, %fd62;
	add.f64 	%fd64, %fd59, %fd63;
	sub.f64 	%fd65, %fd59, %fd64;
	add.f64 	%fd66, %fd63, %fd65;
	xor.b32  	%r25, %r48, -2147483648;
	mov.b32 	%r26, 1127219200;
	mov.b64 	%fd67, {%r25, %r26};
	mov.b32 	%r27, -2147483648;
	mov.b64 	%fd68, {%r27, %r26};
	sub.f64 	%fd69, %fd67, %fd68;
	fma.rn.f64 	%fd70, %fd69, 0d3FE62E42FEFA39EF, %fd64;
	fma.rn.f64 	%fd71, %fd69, 0dBFE62E42FEFA39EF, %fd70;
	sub.f64 	%fd72, %fd71, %fd64;
	sub.f64 	%fd73, %fd66, %fd72;
	fma.rn.f64 	%fd74, %fd69, 0d3C7ABC9E3B39803F, %fd73;
	add.f64 	%fd75, %fd70, %fd74;
	sub.f64 	%fd76, %fd70, %fd75;
	add.f64 	%fd77, %fd74, %fd76;
	mov.f64 	%fd78, 0d4000000000000000;
	{
	.reg .b32 %temp; 
	mov.b64 	{%temp, %r28}, %fd78;
	}
	{
	.reg .b32 %temp; 
	mov.b64 	{%r29, %temp}, %fd78;
	}
	shl.b32 	%r30, %r28, 1;
	setp.gt.u32 	%p3, %r30, -33554433;
	and.b32  	%r31, %r28, -15728641;
	selp.b32 	%r32, %r31, %r28, %p3;
	mov.b64 	%fd79, {%r29, %r32};
	mul.rn.f64 	%fd80, %fd75, %fd79;
	neg.f64 	%fd81, %fd80;
	fma.rn.f64 	%fd82, %fd75, %fd79, %fd81;
	fma.rn.f64 	%fd83, %fd77, %fd79, %fd82;
	add.f64 	%fd4, %fd80, %fd83;
	sub.f64 	%fd84, %fd80, %fd4;
	add.f64 	%fd5, %fd83, %fd84;
	fma.rn.f64 	%fd85, %fd4, 0d3FF71547652B82FE, 0d4338000000000000;
	{
	.reg .b32 %temp; 
	mov.b64 	{%r13, %temp}, %fd85;
	}
	mov.f64 	%fd86, 0dC338000000000000;
	add.rn.f64 	%fd87, %fd85, %fd86;
	fma.rn.f64 	%fd88, %fd87, 0dBFE62E42FEFA39EF, %fd4;
	fma.rn.f64 	%fd89, %fd87, 0dBC7ABC9E3B39803F, %fd88;
	fma.rn.f64 	%fd90, %fd89, 0d3E5ADE1569CE2BDF, 0d3E928AF3FCA213EA;
	fma.rn.f64 	%fd91, %fd90, %fd89, 0d3EC71DEE62401315;
	fma.rn.f64 	%fd92, %fd91, %fd89, 0d3EFA01997C89EB71;
	fma.rn.f64 	%fd93, %fd92, %fd89, 0d3F2A01A014761F65;
	fma.rn.f64 	%fd94, %fd93, %fd89, 0d3F56C16C1852B7AF;
	fma.rn.f64 	%fd95, %fd94, %fd89, 0d3F81111111122322;
	fma.rn.f64 	%fd96, %fd95, %fd89, 0d3FA55555555502A1;
	fma.rn.f64 	%fd97, %fd96, %fd89, 0d3FC5555555555511;
	fma.rn.f64 	%fd98, %fd97, %fd89, 0d3FE000000000000B;
	fma.rn.f64 	%fd99, %fd98, %fd89, 0d3FF0000000000000;
	fma.rn.f64 	%fd100, %fd99, %fd89, 0d3FF0000000000000;
	{
	.reg .b32 %temp; 
	mov.b64 	{%r14, %temp}, %fd100;
	}
	{
	.reg .b32 %temp; 
	mov.b64 	{%temp, %r15}, %fd100;
	}
	shl.b32 	%r33, %r13, 20;
	add.s32 	%r34, %r33, %r15;
	mov.b64 	%fd108, {%r14, %r34};
	{
	.reg .b32 %temp; 
	mov.b64 	{%temp, %r35}, %fd4;
	}
	mov.b32 	%f2, %r35;
	abs.f32 	%f1, %f2;
	setp.lt.f32 	%p4, %f1, 0f4086232B;
	@%p4 bra 	$L__BB1_7;
	setp.lt.f64 	%p5, %fd4, 0d0000000000000000;
	add.f64 	%fd101, %fd4, 0d7FF0000000000000;
	selp.f64 	%fd108, 0d0000000000000000, %fd101, %p5;
	setp.geu.f32 	%p6, %f1, 0f40874800;
	@%p6 bra 	$L__BB1_7;
	shr.u32 	%r36, %r13, 31;
	add.s32 	%r37, %r13, %r36;
	shr.s32 	%r38, %r37, 1;
	shl.b32 	%r39, %r38, 20;
	add.s32 	%r40, %r15, %r39;
	mov.b64 	%fd102, {%r14, %r40};
	sub.s32 	%r41, %r13, %r38;
	shl.b32 	%r42, %r41, 20;
	add.s32 	%r43, %r42, 1072693248;
	mov.b32 	%r44, 0;
	mov.b64 	%fd103, {%r44, %r43};
	mul.f64 	%fd108, %fd103, %fd102;
$L__BB1_7:
	abs.f64 	%fd104, %fd108;
	setp.eq.f64 	%p7, %fd104, 0d7FF0000000000000;
	fma.rn.f64 	%fd105, %fd108, %fd5, %fd108;
	selp.f64 	%fd106, %fd108, %fd105, %p7;
	st.param.f64 	[func_retval0], %fd106;
	ret;

}


// ===== COMPILED SASS (sm_100) =====

	.target	sm_100

	.elftype	@"ET_EXEC"


//--------------------- .note.nv.tkinfo           --------------------------
	.section	.note.nv.tkinfo,"",@"SHT_NOTE"
	.sectionflags	@"SHF_NOTE_NV_TKINFO"
	.tkinfo
        /*0018*/ 	.word	0x00000002
        /*0030*/ 	.string	""
        /*0030*/ 	.string	"ptxas"
        /*0030*/ 	.string	"Cuda compilation tools, release 13.0, V13.0.88"
        /*0030*/ 	.string	"Build cuda_13.0.r13.0/compiler.36424714_0"
        /*0030*/ 	.string	"-arch sm_100 -m 64 "



//--------------------- .note.nv.cuinfo           --------------------------
	.section	.note.nv.cuinfo,"",@"SHT_NOTE"
	.sectionflags	@"SHF_NOTE_NV_CUINFO"
        /*0018*/ 	.short	0x0002
        /*001a*/ 	.short	0x0064
        /*001c*/ 	.short	0x0082
	.zero		2


//--------------------- .nv.info                  --------------------------
	.section	.nv.info,"",@"SHT_CUDA_INFO"
	.align	4


	//----- nvinfo : EIATTR_REGCOUNT
	.align		4
        /*0000*/ 	.byte	0x04, 0x2f
        /*0002*/ 	.short	(.L_7 - .L_6)
	.align		4
.L_6:
        /*0004*/ 	.word	index@(_Z8newtraphv)
        /*0008*/ 	.word	0x00000020


	//----- nvinfo : EIATTR_FRAME_SIZE
	.align		4
.L_7:
        /*000c*/ 	.byte	0x04, 0x11
        /*000e*/ 	.short	(.L_9 - .L_8)
	.align		4
.L_8:
        /*0010*/ 	.word	index@($_Z8newtraphv$__internal_accurate_pow)
        /*0014*/ 	.word	0x00000020


	//----- nvinfo : EIATTR_FRAME_SIZE
	.align		4
.L_9:
        /*0018*/ 	.byte	0x04, 0x11
        /*001a*/ 	.short	(.L_11 - .L_10)
	.align		4
.L_10:
        /*001c*/ 	.word	index@($__internal_1_$__cuda_sm3x_div_rn_noftz_f32_slowpath)
        /*0020*/ 	.word	0x00000020


	//----- nvinfo : EIATTR_FRAME_SIZE
	.align		4
.L_11:
        /*0024*/ 	.byte	0x04, 0x11
        /*0026*/ 	.short	(.L_13 - .L_12)
	.align		4
.L_12:
        /*0028*/ 	.word	index@($__internal_0_$__cuda_sm20_div_rn_f64_full)
        /*002c*/ 	.word	0x00000020


	//----- nvinfo : EIATTR_FRAME_SIZE
	.align		4
.L_13:
        /*0030*/ 	.byte	0x04, 0x11
        /*0032*/ 	.short	(.L_15 - .L_14)
	.align		4
.L_14:
        /*0034*/ 	.word	index@(_Z8newtraphv)
        /*0038*/ 	.word	0x00000020


	//----- nvinfo : EIATTR_MIN_STACK_SIZE
	.align		4
.L_15:
        /*003c*/ 	.byte	0x04, 0x12
        /*003e*/ 	.short	(.L_17 - .L_16)
	.align		4
.L_16:
        /*0040*/ 	.word	index@(_Z8newtraphv)
        /*0044*/ 	.word	0x00000020
.L_17:


//--------------------- .nv.compat                --------------------------
	.section	.nv.compat,"",@"SHT_CUDA_COMPAT_INFO"
	.align	4
        /*0000*/ 	.byte	0x02, 0x09, 0x00, 0x00, 0x02, 0x02, 0x01, 0x00, 0x02, 0x05, 0x05, 0x00, 0x03, 0x07, 0x01, 0x01
        /*0010*/ 	.byte	0x02, 0x03, 0x00, 0x00, 0x02, 0x06, 0x01, 0x00, 0x04, 0x0b, 0x08, 0x00, 0x01, 0x00, 0x00, 0x00
        /*0020*/ 	.byte	0x00, 0x00, 0x00, 0x00


//--------------------- .nv.info._Z8newtraphv     --------------------------
	.section	.nv.info._Z8newtraphv,"",@"SHT_CUDA_INFO"
	.sectionflags	@""
	.align	4


	//----- nvinfo : EIATTR_CUDA_API_VERSION
	.align		4
        /*0000*/ 	.byte	0x04, 0x37
        /*0002*/ 	.short	(.L_19 - .L_18)
.L_18:
        /*0004*/ 	.word	0x00000082


	//----- nvinfo : EIATTR_SPARSE_MMA_MASK
	.align		4
.L_19:
        /*0008*/ 	.byte	0x03, 0x50
        /*000a*/ 	.short	0x0000


	//----- nvinfo : EIATTR_MAXREG_COUNT
	.align		4
        /*000c*/ 	.byte	0x03, 0x1b
        /*000e*/ 	.short	0x00ff


	//----- nvinfo : EIATTR_EXTERNS
	.align		4
        /*0010*/ 	.byte	0x04, 0x0f
        /*0012*/ 	.short	(.L_21 - .L_20)


	//   ....[0]....
	.align		4
.L_20:
        /*0014*/ 	.word	index@(vprintf)


	//----- nvinfo : EIATTR_MERCURY_ISA_VERSION
	.align		4
.L_21:
        /*0018*/ 	.byte	0x03, 0x5f
        /*001a*/ 	.short	0x0101


	//----- nvinfo : EIATTR_VRC_CTA_INIT_COUNT
	.align		4
        /*001c*/ 	.byte	0x02, 0x4a
	.zero		1
	.zero		1


	//----- nvinfo : EIATTR_SYSCALL_OFFSETS
	.align		4
        /*0020*/ 	.byte	0x04, 0x46
        /*0022*/ 	.short	(.L_23 - .L_22)


	//   ....[0]....
.L_22:
        /*0024*/ 	.word	0x00000150


	//   ....[1]....
        /*0028*/ 	.word	0x000006b0


	//   ....[2]....
        /*002c*/ 	.word	0x000007b0


	//----- nvinfo : EIATTR_EXIT_INSTR_OFFSETS
	.align		4
.L_23:
        /*0030*/ 	.byte	0x04, 0x1c
        /*0032*/ 	.short	(.L_25 - .L_24)


	//   ....[0]....
.L_24:
        /*0034*/ 	.word	0x000007c0


	//----- nvinfo : EIATTR_CRS_STACK_SIZE
	.align		4
.L_25:
        /*0038*/ 	.byte	0x04, 0x1e
        /*003a*/ 	.short	(.L_27 - .L_26)
.L_26:
        /*003c*/ 	.word	0x00000000


	//----- nvinfo : EIATTR_SW_WAR
	.align		4
.L_27:
        /*0040*/ 	.byte	0x04, 0x36
        /*0042*/ 	.short	(.L_29 - .L_28)
.L_28:
        /*0044*/ 	.word	0x00000008
.L_29:


//--------------------- .nv.callgraph             --------------------------
	.section	.nv.callgraph,"",@"SHT_CUDA_CALLGRAPH"
	.align	4
	.sectionentsize	8
	.align		4
        /*0000*/ 	.word	0x00000000
	.align		4
        /*0004*/ 	.word	0xffffffff
	.align		4
        /*0008*/ 	.word	index@(_Z8newtraphv)
	.align		4
        /*000c*/ 	.word	index@(vprintf)
	.align		4
        /*0010*/ 	.word	0x00000000
	.align		4
        /*0014*/ 	.word	0xfffffffe
	.align		4
        /*0018*/ 	.word	0x00000000
	.align		4
        /*001c*/ 	.word	0xfffffffd
	.align		4
        /*0020*/ 	.word	0x00000000
	.align		4
        /*0024*/ 	.word	0xfffffffc


//--------------------- .nv.constant4             --------------------------
	.section	.nv.constant4,"a",@progbits
	.align	8
	.align		8
.nv.constant4:
        /*0000*/ 	.dword	vprintf
	.align		8
        /*0008*/ 	.dword	$str
	.align		8
        /*0010*/ 	.dword	$str$1
	.align		8
        /*0018*/ 	.dword	$str$2
	.align		8
        /*0020*/ 	.dword	$str$3
	.align		8
        /*0028*/ 	.dword	$str$4
	.align		8
        /*0030*/ 	.dword	$str$5


//--------------------- .text._Z8newtraphv        --------------------------
	.section	.text._Z8newtraphv,"ax",@progbits
	.align	128
        .global         _Z8newtraphv
        .type           _Z8newtraphv,@function
        .size           _Z8newtraphv,(.L_x_32 - _Z8newtraphv)
        .other          _Z8newtraphv,@"STO_CUDA_ENTRY STV_DEFAULT"
_Z8newtraphv:
.text._Z8newtraphv:
[----:B------:R-:W0:Y:S08]  /*0000*/  LDC R1, c[0x0][0x37c] ;  /* 0x0000df00ff017b82 */ /* 0x000e300000000800 */
[----:B------:R-:W1:Y:S01]  /*0010*/  LDC.64 R12, c[0x4][0x10] ;  /* 0x01000400ff0c7b82 */ /* 0x000e620000000a00 */
[----:B------:R-:W2:Y:S01]  /*0020*/  LDCU UR4, c[0x0][0x2f8] ;  /* 0x00005f00ff0477ac */ /* 0x000ea20008000800 */
[----:B0-----:R-:W-:Y:S01]  /*0030*/  VIADD R1, R1, 0xffffffe0 ;  /* 0xffffffe001017836 */ /* 0x001fe20000000000 */
[----:B------:R-:W-:Y:S01]  /*0040*/  MOV R0, 0x0 ;  /* 0x0000000000007802 */ /* 0x000fe20000000f00 */
[----:B------:R-:W0:Y:S04]  /*0050*/  LDCU UR5, c[0x0][0x2fc] ;  /* 0x00005f80ff0577ac */ /* 0x000e280008000800 */
[----:B------:R-:W3:Y:S01]  /*0060*/  LDC.64 R14, c[0x4][0x18] ;  /* 0x01000600ff0e7b82 */ /* 0x000ee20000000a00 */
[----:B------:R-:W4:Y:S07]  /*0070*/  LDCU.64 UR6, c[0x4][0x8] ;  /* 0x01000100ff0677ac */ /* 0x000f2e0008000a00 */
[----:B------:R-:W5:Y:S01]  /*0080*/  LDC.64 R16, c[0x4][0x20] ;  /* 0x01000800ff107b82 */ /* 0x000f620000000a00 */
[----:B--2---:R-:W-:Y:S01]  /*0090*/  IADD3 R22, P0, PT, R1, UR4, RZ ;  /* 0x0000000401167c10 */ /* 0x004fe2000ff1e0ff */
[----:B-1----:R-:W-:-:S06]  /*00a0*/  IMAD.MOV.U32 R18, RZ, RZ, R12 ;  /* 0x000000ffff127224 */ /* 0x002fcc00078e000c */
[----:B------:R1:W2:Y:S01]  /*00b0*/  LDC.64 R8, c[0x4][R0] ;  /* 0x0100000000087b82 */ /* 0x0002a20000000a00 */
[----:B------:R-:W-:Y:S02]  /*00c0*/  IMAD.MOV.U32 R19, RZ, RZ, R13 ;  /* 0x000000ffff137224 */ /* 0x000fe400078e000d */
[----:B0-----:R-:W-:Y:S02]  /*00d0*/  IMAD.X R2, RZ, RZ, UR5, P0 ;  /* 0x00000005ff027e24 */ /* 0x001fe400080e06ff */
[----:B----4-:R-:W-:Y:S01]  /*00e0*/  IMAD.U32 R4, RZ, RZ, UR6 ;  /* 0x00000006ff047e24 */ /* 0x010fe2000f8e00ff */
[----:B---3--:R1:W-:Y:S01]  /*00f0*/  STL.128 [R1], R12 ;  /* 0x0000000c01007387 */ /* 0x0083e20000100c00 */
[----:B------:R-:W-:Y:S02]  /*0100*/  IMAD.U32 R5, RZ, RZ, UR7 ;  /* 0x00000007ff057e24 */ /* 0x000fe4000f8e00ff */
[----:B------:R-:W-:Y:S02]  /*0110*/  IMAD.MOV.U32 R6, RZ, RZ, R22 ;  /* 0x000000ffff067224 */ /* 0x000fe400078e0016 */
[----:B------:R-:W-:Y:S01]  /*0120*/  IMAD.MOV.U32 R7, RZ, RZ, R2 ;  /* 0x000000ffff077224 */ /* 0x000fe200078e0002 */
[----:B-----5:R1:W-:Y:S06]  /*0130*/  STL.128 [R1+0x10], R16 ;  /* 0x0000101001007387 */ /* 0x0203ec0000100c00 */
[----:B------:R-:W-:-:S07]  /*0140*/  LEPC R20, `(.L_x_0) ;  /* 0x000000001014794e */ /* 0x000fce0000000000 */
[----:B-12---:R-:W-:Y:S05]  /*0150*/  CALL.ABS.NOINC R8 ;  /* 0x0000000008007343 */ /* 0x006fea0003c00000 */
.L_x_0:
[----:B------:R-:W-:Y:S01]  /*0160*/  BSSY.RECONVERGENT B6, `(.L_x_1) ;  /* 0x000005c000067945 */ /* 0x000fe20003800200 */
[----:B------:R-:W-:-:S07]  /*0170*/  IMAD.MOV.U32 R25, RZ, RZ, 0x3f800000 ;  /* 0x3f800000ff197424 */ /* 0x000fce00078e00ff */
.L_x_10:
[----:B------:R0:W1:Y:S01]  /*0180*/  F2F.F64.F32 R8, R25 ;  /* 0x0000001900087310 */ /* 0x0000620000201800 */
[----:B------:R-:W-:Y:S01]  /*0190*/  BSSY.RECONVERGENT B0, `(.L_x_2) ;  /* 0x0000004000007945 */ /* 0x000fe20003800200 */
[----:B------:R-:W-:Y:S01]  /*01a0*/  IMAD.MOV.U32 R24, RZ, RZ, R25 ;  /* 0x000000ffff187224 */ /* 0x000fe200078e0019 */
[----:B------:R-:W-:-:S07]  /*01b0*/  MOV R0, 0x1d0 ;  /* 0x000001d000007802 */ /* 0x000fce0000000f00 */
[----:B01----:R-:W-:Y:S05]  /*01c0*/  CALL.REL.NOINC `($_Z8newtraphv$__internal_accurate_pow) ;  /* 0x00000010003c7944 */ /* 0x003fea0003c00000 */
[----:B------:R-:W-:Y:S05]  /*01d0*/  BSYNC.RECONVERGENT B0 ;  /* 0x0000000000007941 */ /* 0x000fea0003800200 */
.L_x_2:
[----:B------:R-:W-:Y:S01]  /*01e0*/  DADD R4, R8, 2 ;  /* 0x4000000008047429 */ /* 0x000fe20000000000 */
[----:B------:R-:W-:Y:S01]  /*01f0*/  FSETP.NEU.AND P0, PT, R25, RZ, PT ;  /* 0x000000ff1900720b */ /* 0x000fe20003f0d000 */
[----:B------:R-:W-:Y:S03]  /*0200*/  BSSY.RECONVERGENT B0, `(.L_x_3) ;  /* 0x000000c000007945 */ /* 0x000fe60003800200 */
[----:B------:R-:W-:Y:S02]  /*0210*/  FSEL R6, R6, RZ, P0 ;  /* 0x000000ff06067208 */ /* 0x000fe40000000000 */
[----:B------:R-:W-:-:S03]  /*0220*/  FSEL R7, R12, RZ, P0 ;  /* 0x000000ff0c077208 */ /* 0x000fc60000000000 */
[----:B------:R-:W-:-:S04]  /*0230*/  LOP3.LUT R4, R5, 0x7ff00000, RZ, 0xc0, !PT ;  /* 0x7ff0000005047812 */ /* 0x000fc800078ec0ff */
[----:B------:R-:W-:-:S13]  /*0240*/  ISETP.NE.AND P1, PT, R4, 0x7ff00000, PT ;  /* 0x7ff000000400780c */ /* 0x000fda0003f25270 */
[----:B------:R-:W-:Y:S05]  /*0250*/  @P1 BRA `(.L_x_4) ;  /* 0x0000000000181947 */ /* 0x000fea0003800000 */
[----:B------:R-:W-:-:S13]  /*0260*/  FSETP.NAN.AND P0, PT, R25, R25, PT ;  /* 0x000000191900720b */ /* 0x000fda0003f08000 */
[----:B------:R-:W-:Y:S01]  /*0270*/  @P0 DADD R6, R8, 2 ;  /* 0x4000000008060429 */ /* 0x000fe20000000000 */
[----:B------:R-:W-:Y:S10]  /*0280*/  @P0 BRA `(.L_x_4) ;  /* 0x00000000000c0947 */ /* 0x000ff40003800000 */
[----:B------:R-:W-:-:S14]  /*0290*/  DSETP.NEU.AND P0, PT, |R8|, +INF , PT ;  /* 0x7ff000000800742a */ /* 0x000fdc0003f0d200 */
[----:B------:R-:W-:Y:S02]  /*02a0*/  @!P0 IMAD.MOV.U32 R6, RZ, RZ, 0x0 ;  /* 0x00000000ff068424 */ /* 0x000fe400078e00ff */
[----:B------:R-:W-:-:S07]  /*02b0*/  @!P0 IMAD.MOV.U32 R7, RZ, RZ, 0x7ff00000 ;  /* 0x7ff00000ff078424 */ /* 0x000fce00078e00ff */
.L_x_4:
[----:B------:R-:W-:Y:S05]  /*02c0*/  BSYNC.RECONVERGENT B0 ;  /* 0x0000000000007941 */ /* 0x000fea0003800200 */
.L_x_3:
[----:B------:R-:W0:Y:S01]  /*02d0*/  MUFU.RCP64H R5, R7 ;  /* 0x0000000700057308 */ /* 0x000e220000001800 */
[----:B------:R-:W-:Y:S01]  /*02e0*/  IMAD.MOV.U32 R4, RZ, RZ, 0x1 ;  /* 0x00000001ff047424 */ /* 0x000fe200078e00ff */
[----:B------:R-:W-:Y:S01]  /*02f0*/  UMOV UR4, 0xb020c49c ;  /* 0xb020c49c00047882 */ /* 0x000fe20000000000 */
[----:B------:R-:W-:Y:S01]  /*0300*/  UMOV UR5, 0x3ff76872 ;  /* 0x3ff7687200057882 */ /* 0x000fe20000000000 */
[----:B------:R-:W-:Y:S01]  /*0310*/  BSSY.RECONVERGENT B0, `(.L_x_5) ;  /* 0x0000013000007945 */ /* 0x000fe20003800200 */
[----:B------:R-:W-:Y:S02]  /*0320*/  FSETP.NEU.AND P1, PT, R25, 1, PT ;  /* 0x3f8000001900780b */ /* 0x000fe40003f2d000 */
[----:B0-----:R-:W-:-:S08]  /*0330*/  DFMA R10, R4, -R6, 1 ;  /* 0x3ff00000040a742b */ /* 0x001fd00000000806 */
[----:B------:R-:W-:-:S08]  /*0340*/  DFMA R10, R10, R10, R10 ;  /* 0x0000000a0a0a722b */ /* 0x000fd0000000000a */
[----:B------:R-:W-:-:S08]  /*0350*/  DFMA R10, R4, R10, R4 ;  /* 0x0000000a040a722b */ /* 0x000fd00000000004 */
[----:B------:R-:W-:-:S08]  /*0360*/  DFMA R4, R10, -R6, 1 ;  /* 0x3ff000000a04742b */ /* 0x000fd00000000806 */
[----:B------:R-:W-:-:S08]  /*0370*/  DFMA R4, R10, R4, R10 ;  /* 0x000000040a04722b */ /* 0x000fd0000000000a */
[----:B------:R-:W-:-:S08]  /*0380*/  DMUL R10, R4, UR4 ;  /* 0x00000004040a7c28 */ /* 0x000fd00008000000 */
[----:B------:R-:W-:-:S08]  /*0390*/  DFMA R12, R10, -R6, UR4 ;  /* 0x000000040a0c7e2b */ /* 0x000fd00008000806 */
[----:B------:R-:W-:-:S10]  /*03a0*/  DFMA R4, R4, R12, R10 ;  /* 0x0000000c0404722b */ /* 0x000fd4000000000a */
[----:B------:R-:W-:-:S05]  /*03b0*/  FFMA R0, RZ, R7, R5 ;  /* 0x00000007ff007223 */ /* 0x000fca0000000005 */
[----:B------:R-:W-:-:S13]  /*03c0*/  FSETP.GT.AND P0, PT, |R0|, 1.469367938527859385e-39, PT ;  /* 0x001000000000780b */ /* 0x000fda0003f04200 */
[----:B------:R-:W-:Y:S05]  /*03d0*/  @P0 BRA `(.L_x_6) ;  /* 0x0000000000180947 */ /* 0x000fea0003800000 */
[----:B------:R-:W-:Y:S01]  /*03e0*/  IMAD.MOV.U32 R4, RZ, RZ, R6 ;  /* 0x000000ffff047224 */ /* 0x000fe200078e0006 */
[----:B------:R-:W-:Y:S01]  /*03f0*/  MOV R0, 0x420 ;  /* 0x0000042000007802 */ /* 0x000fe20000000f00 */
[----:B------:R-:W-:-:S07]  /*0400*/  IMAD.MOV.U32 R5, RZ, RZ, R7 ;  /* 0x000000ffff057224 */ /* 0x000fce00078e0007 */
[----:B------:R-:W-:Y:S05]  /*0410*/  CALL.REL.NOINC `($__internal_0_$__cuda_sm20_div_rn_f64_full) ;  /* 0x0000000000ec7944 */ /* 0x000fea0003c00000 */
[----:B------:R-:W-:Y:S01]  /*0420*/  MOV R4, R14 ;  /* 0x0000000e00047202 */ /* 0x000fe20000000f00 */
[----:B------:R-:W-:-:S07]  /*0430*/  IMAD.MOV.U32 R5, RZ, RZ, R15 ;  /* 0x000000ffff057224 */ /* 0x000fce00078e000f */
.L_x_6:
[----:B------:R-:W-:Y:S05]  /*0440*/  BSYNC.RECONVERGENT B0 ;  /* 0x0000000000007941 */ /* 0x000fea0003800200 */
.L_x_5:
[----:B------:R-:W-:Y:S01]  /*0450*/  DADD R4, R4, 70 ;  /* 0x4051800004047429 */ /* 0x000fe20000000000 */
[----:B------:R-:W-:Y:S01]  /*0460*/  UMOV UR4, 0x9eecbfb1 ;  /* 0x9eecbfb100047882 */ /* 0x000fe20000000000 */
[----:B------:R-:W-:Y:S01]  /*0470*/  UMOV UR5, 0x3fa42c3c ;  /* 0x3fa42c3c00057882 */ /* 0x000fe20000000000 */
[----:B------:R-:W-:Y:S01]  /*0480*/  IMAD.MOV.U32 R3, RZ, RZ, 0x3c6ea6e5 ;  /* 0x3c6ea6e5ff037424 */ /* 0x000fe200078e00ff */
[----:B------:R-:W-:Y:S01]  /*0490*/  DADD R6, R8, -UR4 ;  /* 0x8000000408067e29 */ /* 0x000fe20008000000 */
[----:B------:R-:W-:Y:S01]  /*04a0*/  UMOV UR4, 0x8db8bac7 ;  /* 0x8db8bac700047882 */ /* 0x000fe20000000000 */
[----:B------:R-:W-:Y:S01]  /*04b0*/  UMOV UR5, 0x4031e006 ;  /* 0x4031e00600057882 */ /* 0x000fe20000000000 */
[----:B------:R-:W-:Y:S01]  /*04c0*/  IMAD.MOV.U32 R0, RZ, RZ, 0x42894df8 ;  /* 0x42894df8ff007424 */ /* 0x000fe200078e00ff */
[----:B------:R-:W-:Y:S02]  /*04d0*/  BSSY.RECONVERGENT B1, `(.L_x_7) ;  /* 0x000000e000017945 */ /* 0x000fe40003800200 */
[----:B------:R-:W-:Y:S01]  /*04e0*/  FSEL R4, R4, -6308233, P1 ;  /* 0xcac0831204047808 */ /* 0x000fe20000800000 */
[----:B------:R-:W-:Y:S01]  /*04f0*/  FFMA R0, -R3, R0, 1 ;  /* 0x3f80000003007423 */ /* 0x000fe20000000100 */
[----:B------:R-:W-:-:S03]  /*0500*/  FSEL R5, R5, 3.2791521549224853516, P1 ;  /* 0x4051dda105057808 */ /* 0x000fc60000800000 */
[----:B------:R-:W-:-:S03]  /*0510*/  FFMA R3, R0, -R3, -0.01456615794450044632 ;  /* 0xbc6ea6e500037423 */ /* 0x000fc60000000803 */
[----:B------:R-:W-:-:S06]  /*0520*/  DFMA R6, R6, R4, -UR4 ;  /* 0x8000000406067e2b */ /* 0x000fcc0008000004 */
[----:B------:R-:W0:Y:S08]  /*0530*/  F2F.F32.F64 R10, R6 ;  /* 0x00000006000a7310 */ /* 0x000e300000301000 */
[----:B0-----:R-:W0:Y:S01]  /*0540*/  FCHK P0, R10, -68.65228271484375 ;  /* 0xc2894df80a007902 */ /* 0x001e220000000000 */
[----:B------:R-:W-:-:S04]  /*0550*/  FFMA R0, R10, R3, RZ ;  /* 0x000000030a007223 */ /* 0x000fc800000000ff */
[----:B------:R-:W-:-:S04]  /*0560*/  FFMA R4, R0, 68.65228271484375, R10 ;  /* 0x42894df800047823 */ /* 0x000fc8000000000a */
[----:B------:R-:W-:Y:S01]  /*0570*/  FFMA R0, R3, R4, R0 ;  /* 0x0000000403007223 */ /* 0x000fe20000000000 */
[----:B0-----:R-:W-:Y:S06]  /*0580*/  @!P0 BRA `(.L_x_8) ;  /* 0x0000000000088947 */ /* 0x001fec0003800000 */
[----:B------:R-:W-:-:S07]  /*0590*/  MOV R4, 0x5b0 ;  /* 0x000005b000047802 */ /* 0x000fce0000000f00 */
[----:B------:R-:W-:Y:S05]  /*05a0*/  CALL.REL.NOINC `($__internal_1_$__cuda_sm3x_div_rn_noftz_f32_slowpath) ;  /* 0x0000000400c47944 */ /* 0x000fea0003c00000 */
.L_x_8:
[----:B------:R-:W-:Y:S05]  /*05b0*/  BSYNC.RECONVERGENT B1 ;  /* 0x0000000000017941 */ /* 0x000fea0003800200 */
.L_x_7:
[----:B------:R-:W-:Y:S01]  /*05c0*/  FADD R25, R0, R25 ;  /* 0x0000001900197221 */ /* 0x000fe20000000000 */
[----:B------:R-:W0:Y:S01]  /*05d0*/  F2F.F64.F32 R10, R10 ;  /* 0x0000000a000a7310 */ /* 0x000e220000201800 */
[----:B------:R-:W-:Y:S01]  /*05e0*/  IMAD.MOV.U32 R16, RZ, RZ, 0x0 ;  /* 0x00000000ff107424 */ /* 0x000fe200078e00ff */
[----:B------:R-:W-:Y:S01]  /*05f0*/  MOV R23, 0x0 ;  /* 0x0000000000177802 */ /* 0x000fe20000000f00 */
[----:B------:R-:W-:Y:S01]  /*0600*/  IMAD.MOV.U32 R17, RZ, RZ, 0x405129bf ;  /* 0x405129bfff117424 */ /* 0x000fe200078e00ff */
[----:B------:R-:W1:Y:S01]  /*0610*/  LDCU.64 UR4, c[0x4][0x28] ;  /* 0x01000500ff0477ac */ /* 0x000e620008000a00 */
[----:B------:R-:W-:Y:S01]  /*0620*/  IMAD.MOV.U32 R6, RZ, RZ, R22 ;  /* 0x000000ffff067224 */ /* 0x000fe200078e0016 */
[----:B------:R2:W3:Y:S01]  /*0630*/  LDC.64 R12, c[0x4][R23] ;  /* 0x01000000170c7b82 */ /* 0x0004e20000000a00 */
[----:B------:R-:W-:Y:S01]  /*0640*/  IMAD.MOV.U32 R7, RZ, RZ, R2 ;  /* 0x000000ffff077224 */ /* 0x000fe200078e0002 */
[----:B------:R-:W4:Y:S01]  /*0650*/  F2F.F64.F32 R18, R25 ;  /* 0x0000001900127310 */ /* 0x000f220000201800 */
[----:B0-----:R2:W-:Y:S01]  /*0660*/  STL.128 [R1], R8 ;  /* 0x0000000801007387 */ /* 0x0015e20000100c00 */
[----:B-1----:R-:W-:-:S03]  /*0670*/  IMAD.U32 R4, RZ, RZ, UR4 ;  /* 0x00000004ff047e24 */ /* 0x002fc6000f8e00ff */
[----:B----4-:R2:W-:Y:S01]  /*0680*/  STL.128 [R1+0x10], R16 ;  /* 0x0000101001007387 */ /* 0x0105e20000100c00 */
[----:B------:R-:W-:-:S07]  /*0690*/  IMAD.U32 R5, RZ, RZ, UR5 ;  /* 0x00000005ff057e24 */ /* 0x000fce000f8e00ff */
[----:B------:R-:W-:-:S07]  /*06a0*/  LEPC R20, `(.L_x_9) ;  /* 0x000000001014794e */ /* 0x000fce0000000000 */
[----:B--23--:R-:W-:Y:S05]  /*06b0*/  CALL.ABS.NOINC R12 ;  /* 0x000000000c007343 */ /* 0x00cfea0003c00000 */
.L_x_9:
[----:B------:R-:W-:Y:S01]  /*06c0*/  FADD R4, R25, -R24 ;  /* 0x8000001819047221 */ /* 0x000fe20000000000 */
[----:B------:R-:W-:Y:S01]  /*06d0*/  UMOV UR4, 0xa0b5ed8d ;  /* 0xa0b5ed8d00047882 */ /* 0x000fe20000000000 */
[----:B------:R-:W-:-:S04]  /*06e0*/  UMOV UR5, 0x3eb0c6f7 ;  /* 0x3eb0c6f700057882 */ /* 0x000fc80000000000 */
[----:B------:R-:W0:Y:S02]  /*06f0*/  F2F.F64.F32 R4, |R4| ;  /* 0x4000000400047310 */ /* 0x000e240000201800 */
[----:B0-----:R-:W-:-:S14]  /*0700*/  DSETP.GT.AND P0, PT, R4, UR4, PT ;  /* 0x0000000404007e2a */ /* 0x001fdc000bf04000 */
[----:B------:R-:W-:Y:S05]  /*0710*/  @P0 BRA `(.L_x_10) ;  /* 0xfffffff800980947 */ /* 0x000fea000383ffff */
[----:B------:R-:W-:Y:S05]  /*0720*/  BSYNC.RECONVERGENT B6 ;  /* 0x0000000000067941 */ /* 0x000fea0003800200 */
.L_x_1:
[----:B------:R0:W-:Y:S01]  /*0730*/  STL.64 [R1], R18 ;  /* 0x0000001201007387 */ /* 0x0001e20000100a00 */
[----:B------:R0:W1:Y:S01]  /*0740*/  LDC.64 R8, c[0x4][R23] ;  /* 0x0100000017087b82 */ /* 0x0000620000000a00 */
[----:B------:R-:W2:Y:S01]  /*0750*/  LDCU.64 UR4, c[0x4][0x30] ;  /* 0x01000600ff0477ac */ /* 0x000ea20008000a00 */
[----:B------:R-:W-:Y:S01]  /*0760*/  IMAD.MOV.U32 R6, RZ, RZ, R22 ;  /* 0x000000ffff067224 */ /* 0x000fe200078e0016 */
[----:B------:R-:W-:Y:S01]  /*0770*/  MOV R7, R2 ;  /* 0x0000000200077202 */ /* 0x000fe20000000f00 */
[----:B--2---:R-:W-:Y:S02]  /*0780*/  IMAD.U32 R4, RZ, RZ, UR4 ;  /* 0x00000004ff047e24 */ /* 0x004fe4000f8e00ff */
[----:B0-----:R-:W-:-:S07]  /*0790*/  IMAD.U32 R5, RZ, RZ, UR5 ;  /* 0x00000005ff057e24 */ /* 0x001fce000f8e00ff */
[----:B------:R-:W-:-:S07]  /*07a0*/  LEPC R20, `(.L_x_11) ;  /* 0x000000001014794e */ /* 0x000fce0000000000 */
[----:B-1----:R-:W-:Y:S05]  /*07b0*/  CALL.ABS.NOINC R8 ;  /* 0x0000000008007343 */ /* 0x002fea0003c00000 */
.L_x_11:
[----:B------:R-:W-:Y:S05]  /*07c0*/  EXIT ;  /* 0x000000000000794d */ /* 0x000fea0003800000 */
        .weak           $__internal_0_$__cuda_sm20_div_rn_f64_full
        .type           $__internal_0_$__cuda_sm20_div_rn_f64_full,@function
        .size           $__internal_0_$__cuda_sm20_div_rn_f64_full,($__internal_1_$__cuda_sm3x_div_rn_noftz_f32_slowpath - $__internal_0_$__cuda_sm20_div_rn_f64_full)
$__internal_0_$__cuda_sm20_div_rn_f64_full:
[C---:B------:R-:W-:Y:S01]  /*07d0*/  FSETP.GEU.AND P0, PT, |R5|.reuse, 1.469367938527859385e-39, PT ;  /* 0x001000000500780b */ /* 0x040fe20003f0e200 */
[----:B------:R-:W-:Y:S01]  /*07e0*/  IMAD.MOV.U32 R10, RZ, RZ, 0x1 ;  /* 0x00000001ff0a7424 */ /* 0x000fe200078e00ff */
[C---:B------:R-:W-:Y:S01]  /*07f0*/  LOP3.LUT R6, R5.reuse, 0x800fffff, RZ, 0xc0, !PT ;  /* 0x800fffff05067812 */ /* 0x040fe200078ec0ff */
[----:B------:R-:W-:Y:S01]  /*0800*/  IMAD.MOV.U32 R3, RZ, RZ, 0x1ca00000 ;  /* 0x1ca00000ff037424 */ /* 0x000fe200078e00ff */
[----:B------:R-:W-:Y:S01]  /*0810*/  LOP3.LUT R18, R5, 0x7ff00000, RZ, 0xc0, !PT ;  /* 0x7ff0000005127812 */ /* 0x000fe200078ec0ff */
[----:B------:R-:W-:Y:S01]  /*0820*/  IMAD.MOV.U32 R19, RZ, RZ, 0x3ff00000 ;  /* 0x3ff00000ff137424 */ /* 0x000fe200078e00ff */
[----:B------:R-:W-:Y:S01]  /*0830*/  LOP3.LUT R7, R6, 0x3ff00000, RZ, 0xfc, !PT ;  /* 0x3ff0000006077812 */ /* 0x000fe200078efcff */
[----:B------:R-:W-:Y:S01]  /*0840*/  IMAD.MOV.U32 R6, RZ, RZ, R4 ;  /* 0x000000ffff067224 */ /* 0x000fe200078e0004 */
[----:B------:R-:W-:Y:S01]  /*0850*/  ISETP.LE.U32.AND P2, PT, R18, 0x3ff00000, PT ;  /* 0x3ff000001200780c */ /* 0x000fe20003f43070 */
[----:B------:R-:W-:Y:S01]  /*0860*/  VIADD R20, R19, 0xffffffff ;  /* 0xffffffff13147836 */ /* 0x000fe20000000000 */
[----:B------:R-:W-:Y:S02]  /*0870*/  BSSY.RECONVERGENT B1, `(.L_x_12) ;  /* 0x0000041000017945 */ /* 0x000fe40003800200 */
[----:B------:R-:W-:Y:S01]  /*0880*/  SEL R14, R3, 0x63400000, !P2 ;  /* 0x63400000030e7807 */ /* 0x000fe20005000000 */
[----:B------:R-:W-:-:S06]  /*0890*/  @!P0 DMUL R6, R4, 8.98846567431157953865e+307 ;  /* 0x7fe0000004068828 */ /* 0x000fcc0000000000 */
[----:B------:R-:W0:Y:S04]  /*08a0*/  MUFU.RCP64H R11, R7 ;  /* 0x00000007000b7308 */ /* 0x000e280000001800 */
[----:B------:R-:W-:Y:S02]  /*08b0*/  @!P0 LOP3.LUT R18, R7, 0x7ff00000, RZ, 0xc0, !PT ;  /* 0x7ff0000007128812 */ /* 0x000fe400078ec0ff */
[----:B------:R-:W-:-:S03]  /*08c0*/  ISETP.GT.U32.AND P0, PT, R20, 0x7feffffe, PT ;  /* 0x7feffffe1400780c */ /* 0x000fc60003f04070 */
[----:B------:R-:W-:-:S05]  /*08d0*/  VIADD R20, R18, 0xffffffff ;  /* 0xffffffff12147836 */ /* 0x000fca0000000000 */
[----:B------:R-:W-:Y:S01]  /*08e0*/  ISETP.GT.U32.OR P0, PT, R20, 0x7feffffe, P0 ;  /* 0x7feffffe1400780c */ /* 0x000fe20000704470 */
[----:B0-----:R-:W-:-:S08]  /*08f0*/  DFMA R12, R10, -R6, 1 ;  /* 0x3ff000000a0c742b */ /* 0x001fd00000000806 */
[----:B------:R-:W-:-:S08]  /*0900*/  DFMA R12, R12, R12, R12 ;  /* 0x0000000c0c0c722b */ /* 0x000fd0000000000c */
[----:B------:R-:W-:-:S08]  /*0910*/  DFMA R12, R10, R12, R10 ;  /* 0x0000000c0a0c722b */ /* 0x000fd0000000000a */
[----:B------:R-:W-:-:S08]  /*0920*/  DFMA R10, R12, -R6, 1 ;  /* 0x3ff000000c0a742b */ /* 0x000fd00000000806 */
[----:B------:R-:W-:Y:S01]  /*0930*/  DFMA R12, R12, R10, R12 ;  /* 0x0000000a0c0c722b */ /* 0x000fe2000000000c */
[----:B------:R-:W-:Y:S01]  /*0940*/  LOP3.LUT R11, R14, 0x76872, RZ, 0xfc, !PT ;  /* 0x000768720e0b7812 */ /* 0x000fe200078efcff */
[----:B------:R-:W-:-:S06]  /*0950*/  IMAD.MOV.U32 R10, RZ, RZ, -0x4fdf3b64 ;  /* 0xb020c49cff0a7424 */ /* 0x000fcc00078e00ff */
[----:B------:R-:W-:-:S08]  /*0960*/  DMUL R14, R12, R10 ;  /* 0x0000000a0c0e7228 */ /* 0x000fd00000000000 */
[----:B------:R-:W-:-:S08]  /*0970*/  DFMA R16, R14, -R6, R10 ;  /* 0x800000060e10722b */ /* 0x000fd0000000000a */
[----:B------:R-:W-:Y:S01]  /*0980*/  DFMA R12, R12, R16, R14 ;  /* 0x000000100c0c722b */ /* 0x000fe2000000000e */
[----:B------:R-:W-:Y:S10]  /*0990*/  @P0 BRA `(.L_x_13) ;  /* 0x0000000000740947 */ /* 0x000ff40003800000 */
[----:B------:R-:W-:Y:S01]  /*09a0*/  LOP3.LUT R16, R5, 0x7ff00000, RZ, 0xc0, !PT ;  /* 0x7ff0000005107812 */ /* 0x000fe200078ec0ff */
[----:B------:R-:W-:-:S03]  /*09b0*/  IMAD.MOV.U32 R14, RZ, RZ, 0x3ff00000 ;  /* 0x3ff00000ff0e7424 */ /* 0x000fc600078e00ff */
[----:B------:R-:W-:Y:S01]  /*09c0*/  ISETP.LE.U32.AND P0, PT, R16, 0x3ff00000, PT ;  /* 0x3ff000001000780c */ /* 0x000fe20003f03070 */
[----:B------:R-:W-:-:S03]  /*09d0*/  IMAD.MOV R15, RZ, RZ, -R16 ;  /* 0x000000ffff0f7224 */ /* 0x000fc600078e0a10 */
[----:B------:R-:W-:Y:S02]  /*09e0*/  SEL R16, R3, 0x63400000, !P0 ;  /* 0x6340000003107807 */ /* 0x000fe40004000000 */
[----:B------:R-:W-:-:S04]  /*09f0*/  VIADDMNMX R14, R15, R14, 0xb9600000, !PT ;  /* 0xb96000000f0e7446 */ /* 0x000fc8000780010e */
[----:B------:R-:W-:-:S05]  /*0a00*/  VIMNMX R3, PT, PT, R14, 0x46a00000, PT ;  /* 0x46a000000e037848 */ /* 0x000fca0003fe0100 */
[----:B------:R-:W-:Y:S02]  /*0a10*/  IMAD.IADD R3, R3, 0x1, -R16 ;  /* 0x0000000103037824 */ /* 0x000fe400078e0a10 */
[----:B------:R-:W-:Y:S02]  /*0a20*/  IMAD.MOV.U32 R16, RZ, RZ, RZ ;  /* 0x000000ffff107224 */ /* 0x000fe400078e00ff */
[----:B------:R-:W-:-:S06]  /*0a30*/  VIADD R17, R3, 0x7fe00000 ;  /* 0x7fe0000003117836 */ /* 0x000fcc0000000000 */
[----:B------:R-:W-:-:S10]  /*0a40*/  DMUL R14, R12, R16 ;  /* 0x000000100c0e7228 */ /* 0x000fd40000000000 */
[----:B------:R-:W-:-:S13]  /*0a50*/  FSETP.GTU.AND P0, PT, |R15|, 1.469367938527859385e-39, PT ;  /* 0x001000000f00780b */ /* 0x000fda0003f0c200 */
[----:B------:R-:W-:Y:S05]  /*0a60*/  @P0 BRA `(.L_x_14) ;  /* 0x0000000000840947 */ /* 0x000fea0003800000 */
[----:B------:R-:W-:Y:S01]  /*0a70*/  DFMA R6, R12, -R6, R10 ;  /* 0x800000060c06722b */ /* 0x000fe2000000000a */
[----:B------:R-:W-:-:S09]  /*0a80*/  MOV R16, RZ ;  /* 0x000000ff00107202 */ /* 0x000fd20000000f00 */
[C---:B------:R-:W-:Y:S02]  /*0a90*/  FSETP.NEU.AND P0, PT, R7.reuse, RZ, PT ;  /* 0x000000ff0700720b */ /* 0x040fe40003f0d000 */
[----:B------:R-:W-:-:S04]  /*0aa0*/  LOP3.LUT R11, R7, 0x80000000, R5, 0x48, !PT ;  /* 0x80000000070b7812 */ /* 0x000fc800078e4805 */
[----:B------:R-:W-:-:S07]  /*0ab0*/  LOP3.LUT R17, R11, R17, RZ, 0xfc, !PT ;  /* 0x000000110b117212 */ /* 0x000fce00078efcff */
[----:B------:R-:W-:Y:S05]  /*0ac0*/  @!P0 BRA `(.L_x_14) ;  /* 0x00000000006c8947 */ /* 0x000fea0003800000 */
[----:B------:R-:W-:Y:S01]  /*0ad0*/  IMAD.MOV R5, RZ, RZ, -R3 ;  /* 0x000000ffff057224 */ /* 0x000fe200078e0a03 */
[----:B------:R-:W-:Y:S01]  /*0ae0*/  IADD3 R3, PT, PT, -R3, -0x43300000, RZ ;  /* 0xbcd0000003037810 */ /* 0x000fe20007ffe1ff */
[----:B------:R-:W-:-:S06]  /*0af0*/  IMAD.MOV.U32 R4, RZ, RZ, RZ ;  /* 0x000000ffff047224 */ /* 0x000fcc00078e00ff */
[----:B------:R-:W-:Y:S02]  /*0b00*/  DFMA R4, R14, -R4, R12 ;  /* 0x800000040e04722b */ /* 0x000fe4000000000c */
[----:B------:R-:W-:-:S08]  /*0b10*/  DMUL.RP R12, R12, R16 ;  /* 0x000000100c0c7228 */ /* 0x000fd00000008000 */
[----:B------:R-:W-:Y:S02]  /*0b20*/  FSETP.NEU.AND P0, PT, |R5|, R3, PT ;  /* 0x000000030500720b */ /* 0x000fe40003f0d200 */
[----:B------:R-:W-:Y:S02]  /*0b30*/  LOP3.LUT R11, R13, R11, RZ, 0x3c, !PT ;  /* 0x0000000b0d0b7212 */ /* 0x000fe400078e3cff */
[----:B------:R-:W-:Y:S02]  /*0b40*/  FSEL R14, R12, R14, !P0 ;  /* 0x0000000e0c0e7208 */ /* 0x000fe40004000000 */
[----:B------:R-:W-:Y:S01]  /*0b50*/  FSEL R15, R11, R15, !P0 ;  /* 0x0000000f0b0f7208 */ /* 0x000fe20004000000 */
[----:B------:R-:W-:Y:S06]  /*0b60*/  BRA `(.L_x_14) ;  /* 0x0000000000447947 */ /* 0x000fec0003800000 */
.L_x_13:
[----:B------:R-:W-:-:S14]  /*0b70*/  DSETP.NAN.AND P0, PT, R4, R4, PT ;  /* 0x000000040400722a */ /* 0x000fdc0003f08000 */
[----:B------:R-:W-:Y:S05]  /*0b80*/  @P0 BRA `(.L_x_15) ;  /* 0x0000000000340947 */ /* 0x000fea0003800000 */
[----:B------:R-:W-:Y:S01]  /*0b90*/  ISETP.NE.AND P0, PT, R19, R18, PT ;  /* 0x000000121300720c */ /* 0x000fe20003f05270 */
[----:B------:R-:W-:Y:S02]  /*0ba0*/  IMAD.MOV.U32 R14, RZ, RZ, 0x0 ;  /* 0x00000000ff0e7424 */ /* 0x000fe400078e00ff */
[----:B------:R-:W-:-:S10]  /*0bb0*/  IMAD.MOV.U32 R15, RZ, RZ, -0x80000 ;  /* 0xfff80000ff0f7424 */ /* 0x000fd400078e00ff */
[----:B------:R-:W-:Y:S05]  /*0bc0*/  @!P0 BRA `(.L_x_14) ;  /* 0x00000000002c8947 */ /* 0x000fea0003800000 */
[----:B------:R-:W-:Y:S02]  /*0bd0*/  ISETP.NE.AND P0, PT, R19, 0x7ff00000, PT ;  /* 0x7ff000001300780c */ /* 0x000fe40003f05270 */
[----:B------:R-:W-:Y:S02]  /*0be0*/  LOP3.LUT R4, R5, 0x3ff76872, RZ, 0x3c, !PT ;  /* 0x3ff7687205047812 */ /* 0x000fe400078e3cff */
[----:B------:R-:W-:Y:S02]  /*0bf0*/  ISETP.EQ.OR P0, PT, R18, RZ, !P0 ;  /* 0x000000ff1200720c */ /* 0x000fe40004702670 */
[----:B------:R-:W-:-:S11]  /*0c00*/  LOP3.LUT R15, R4, 0x80000000, RZ, 0xc0, !PT ;  /* 0x80000000040f7812 */ /* 0x000fd600078ec0ff */
[----:B------:R-:W-:Y:S01]  /*0c10*/  @P0 LOP3.LUT R3, R15, 0x7ff00000, RZ, 0xfc, !PT ;  /* 0x7ff000000f030812 */ /* 0x000fe200078efcff */
[----:B------:R-:W-:Y:S02]  /*0c20*/  @!P0 IMAD.MOV.U32 R14, RZ, RZ, RZ ;  /* 0x000000ffff0e8224 */ /* 0x000fe400078e00ff */
[----:B------:R-:W-:Y:S02]  /*0c30*/  @P0 IMAD.MOV.U32 R14, RZ, RZ, RZ ;  /* 0x000000ffff0e0224 */ /* 0x000fe400078e00ff */
[----:B------:R-:W-:Y:S01]  /*0c40*/  @P0 IMAD.MOV.U32 R15, RZ, RZ, R3 ;  /* 0x000000ffff0f0224 */ /* 0x000fe200078e0003 */
[----:B------:R-:W-:Y:S06]  /*0c50*/  BRA `(.L_x_14) ;  /* 0x0000000000087947 */ /* 0x000fec0003800000 */
.L_x_15:
[----:B------:R-:W-:Y:S01]  /*0c60*/  LOP3.LUT R15, R5, 0x80000, RZ, 0xfc, !PT ;  /* 0x00080000050f7812 */ /* 0x000fe200078efcff */
[----:B------:R-:W-:-:S07]  /*0c70*/  IMAD.MOV.U32 R14, RZ, RZ, R4 ;  /* 0x000000ffff0e7224 */ /* 0x000fce00078e0004 */
.L_x_14:
[----:B------:R-:W-:Y:S05]  /*0c80*/  BSYNC.RECONVERGENT B1 ;  /* 0x0000000000017941 */ /* 0x000fea0003800200 */
.L_x_12:
[----:B------:R-:W-:Y:S02]  /*0c90*/  IMAD.MOV.U32 R4, RZ, RZ, R0 ;  /* 0x000000ffff047224 */ /* 0x000fe400078e0000 */
[----:B------:R-:W-:-:S04]  /*0ca0*/  IMAD.MOV.U32 R5, RZ, RZ, 0x0 ;  /* 0x00000000ff057424 */ /* 0x000fc800078e00ff */
[----:B------:R-:W-:Y:S05]  /*0cb0*/  RET.REL.NODEC R4 `(_Z8newtraphv) ;  /* 0xfffffff004d07950 */ /* 0x000fea0003c3ffff */
        .weak           $__internal_1_$__cuda_sm3x_div_rn_noftz_f32_slowpath
        .type           $__internal_1_$__cuda_sm3x_div_rn_noftz_f32_slowpath,@function
        .size           $__internal_1_$__cuda_sm3x_div_rn_noftz_f32_slowpath,($_Z8newtraphv$__internal_accurate_pow - $__internal_1_$__cuda_sm3x_div_rn_noftz_f32_slowpath)
$__internal_1_$__cuda_sm3x_div_rn_noftz_f32_slowpath:
[--C-:B------:R-:W-:Y:S01]  /*0cc0*/  SHF.R.U32.HI R0, RZ, 0x17, R10.reuse ;  /* 0x00000017ff007819 */ /* 0x100fe2000001160a */
[----:B------:R-:W-:Y:S04]  /*0cd0*/  BSSY.RECONVERGENT B0, `(.L_x_16) ;  /* 0x000005c000007945 */ /* 0x000fe80003800200 */
[----:B------:R-:W-:Y:S01]  /*0ce0*/  BSSY.RELIABLE B2, `(.L_x_17) ;  /* 0x000001a000027945 */ /* 0x000fe20003800100 */
[----:B------:R-:W-:Y:S01]  /*0cf0*/  LOP3.LUT R5, R0, 0xff, RZ, 0xc0, !PT ;  /* 0x000000ff00057812 */ /* 0x000fe200078ec0ff */
[----:B------:R-:W-:-:S04]  /*0d00*/  IMAD.MOV.U32 R0, RZ, RZ, R10 ;  /* 0x000000ffff007224 */ /* 0x000fc800078e000a */
[----:B------:R-:W-:-:S05]  /*0d10*/  VIADD R6, R5, 0xffffffff ;  /* 0xffffffff05067836 */ /* 0x000fca0000000000 */
[----:B------:R-:W-:-:S13]  /*0d20*/  ISETP.GT.U32.OR P0, PT, R6, 0xfd, !PT ;  /* 0x000000fd0600780c */ /* 0x000fda0007f04470 */
[----:B------:R-:W-:Y:S01]  /*0d30*/  @!P0 MOV R3, RZ ;  /* 0x000000ff00038202 */ /* 0x000fe20000000f00 */
[----:B------:R-:W-:Y:S06]  /*0d40*/  @!P0 BRA `(.L_x_18) ;  /* 0x00000000004c8947 */ /* 0x000fec0003800000 */
[----:B------:R-:W-:-:S13]  /*0d50*/  FSETP.GTU.FTZ.AND P0, PT, |R10|, +INF , PT ;  /* 0x7f8000000a00780b */ /* 0x000fda0003f1c200 */
[----:B------:R-:W-:Y:S05]  /*0d60*/  @P0 BREAK.RELIABLE B2 ;  /* 0x0000000000020942 */ /* 0x000fea0003800100 */
[----:B------:R-:W-:Y:S05]  /*0d70*/  @P0 BRA `(.L_x_19) ;  /* 0x0000000400400947 */ /* 0x000fea0003800000 */
[----:B------:R-:W-:-:S05]  /*0d80*/  IMAD.MOV.U32 R3, RZ, RZ, -0x3d76b208 ;  /* 0xc2894df8ff037424 */ /* 0x000fca00078e00ff */
[----:B------:R-:W-:-:S13]  /*0d90*/  LOP3.LUT P0, RZ, R3, 0x7fffffff, R0, 0xc8, !PT ;  /* 0x7fffffff03ff7812 */ /* 0x000fda000780c800 */
[----:B------:R-:W-:Y:S05]  /*0da0*/  @!P0 BREAK.RELIABLE B2 ;  /* 0x0000000000028942 */ /* 0x000fea0003800100 */
[----:B------:R-:W-:Y:S05]  /*0db0*/  @!P0 BRA `(.L_x_20) ;  /* 0x0000000400288947 */ /* 0x000fea0003800000 */
[----:B------:R-:W-:-:S13]  /*0dc0*/  LOP3.LUT P0, RZ, R0, 0x7fffffff, RZ, 0xc0, !PT ;  /* 0x7fffffff00ff7812 */ /* 0x000fda000780c0ff */
[----:B------:R-:W-:Y:S05]  /*0dd0*/  @!P0 BREAK.RELIABLE B2 ;  /* 0x0000000000028942 */ /* 0x000fea0003800100 */
[----:B------:R-:W-:Y:S05]  /*0de0*/  @!P0 BRA `(.L_x_21) ;  /* 0x0000000400148947 */ /* 0x000fea0003800000 */
[----:B------:R-:W-:Y:S02]  /*0df0*/  FSETP.NEU.FTZ.AND P1, PT, |R10|, +INF , PT ;  /* 0x7f8000000a00780b */ /* 0x000fe40003f3d200 */
[----:B------:R-:W-:-:S04]  /*0e00*/  LOP3.LUT P0, RZ, R3, 0x7fffffff, RZ, 0xc0, !PT ;  /* 0x7fffffff03ff7812 */ /* 0x000fc8000780c0ff */
[----:B------:R-:W-:-:S13]  /*0e10*/  PLOP3.LUT P0, PT, P1, P0, PT, 0x2f, 0xf2 ;  /* 0x0000000000f2781c */ /* 0x000fda0000f00577 */
[----:B------:R-:W-:Y:S05]  /*0e20*/  @P0 BREAK.RELIABLE B2 ;  /* 0x0000000000020942 */ /* 0x000fea0003800100 */
[----:B------:R-:W-:Y:S05]  /*0e30*/  @P0 BRA `(.L_x_22) ;  /* 0x0000000000f40947 */ /* 0x000fea0003800000 */
[----:B------:R-:W-:-:S13]  /*0e40*/  ISETP.GE.AND P0, PT, R6, RZ, PT ;  /* 0x000000ff0600720c */ /* 0x000fda0003f06270 */
[----:B------:R-:W-:Y:S02]  /*0e50*/  @P0 IMAD.MOV.U32 R3, RZ, RZ, RZ ;  /* 0x000000ffff030224 */ /* 0x000fe400078e00ff */
[----:B------:R-:W-:Y:S01]  /*0e60*/  @!P0 FFMA R0, R10, 1.84467440737095516160e+19, RZ ;  /* 0x5f8000000a008823 */ /* 0x000fe200000000ff */
[----:B------:R-:W-:-:S07]  /*0e70*/  @!P0 IMAD.MOV.U32 R3, RZ, RZ, -0x40 ;  /* 0xffffffc0ff038424 */ /* 0x000fce00078e00ff */
.L_x_18:
[----:B------:R-:W-:Y:S05]  /*0e80*/  BSYNC.RELIABLE B2 ;  /* 0x0000000000027941 */ /* 0x000fea0003800100 */
.L_x_17:
[----:B------:R-:W-:Y:S01]  /*0e90*/  UMOV UR4, 0xc2894df8 ;  /* 0xc2894df800047882 */ /* 0x000fe20000000000 */
[----:B------:R-:W-:Y:S01]  /*0ea0*/  VIADD R5, R5, 0xffffff81 ;  /* 0xffffff8105057836 */ /* 0x000fe20000000000 */
[----:B------:R-:W-:Y:S01]  /*0eb0*/  UIADD3 UR4, UPT, UPT, UR4, -0x3000000, URZ ;  /* 0xfd00000004047890 */ /* 0x000fe2000fffe0ff */
[----:B------:R-:W-:Y:S02]  /*0ec0*/  BSSY.RECONVERGENT B2, `(.L_x_23) ;  /* 0x0000033000027945 */ /* 0x000fe40003800200 */
[----:B------:R-:W-:Y:S01]  /*0ed0*/  IMAD R0, R5, -0x800000, R0 ;  /* 0xff80000005007824 */ /* 0x000fe200078e0200 */
[----:B------:R-:W-:Y:S02]  /*0ee0*/  IADD3 R3, PT, PT, R3, -0x6, R5 ;  /* 0xfffffffa03037810 */ /* 0x000fe40007ffe005 */
[----:B------:R-:W-:-:S03]  /*0ef0*/  FADD.FTZ R7, -RZ, -UR4 ;  /* 0x80000004ff077e21 */ /* 0x000fc60008010100 */
[----:B------:R-:W0:Y:S02]  /*0f00*/  MUFU.RCP R6, UR4 ;  /* 0x0000000400067d08 */ /* 0x000e240008001000 */
[----:B0-----:R-:W-:-:S04]  /*0f10*/  FFMA R11, R6, R7, 1 ;  /* 0x3f800000060b7423 */ /* 0x001fc80000000007 */
[----:B------:R-:W-:-:S04]  /*0f20*/  FFMA R11, R6, R11, R6 ;  /* 0x0000000b060b7223 */ /* 0x000fc80000000006 */
[----:B------:R-:W-:-:S04]  /*0f30*/  FFMA R6, R0, R11, RZ ;  /* 0x0000000b00067223 */ /* 0x000fc800000000ff */
[----:B------:R-:W-:-:S04]  /*0f40*/  FFMA R12, R7, R6, R0 ;  /* 0x00000006070c7223 */ /* 0x000fc80000000000 */
[----:B------:R-:W-:-:S04]  /*0f50*/  FFMA R12, R11, R12, R6 ;  /* 0x0000000c0b0c7223 */ /* 0x000fc80000000006 */
[----:B------:R-:W-:-:S04]  /*0f60*/  FFMA R7, R7, R12, R0 ;  /* 0x0000000c07077223 */ /* 0x000fc80000000000 */
[----:B------:R-:W-:-:S05]  /*0f70*/  FFMA R0, R11, R7, R12 ;  /* 0x000000070b007223 */ /* 0x000fca000000000c */
[----:B------:R-:W-:-:S04]  /*0f80*/  SHF.R.U32.HI R6, RZ, 0x17, R0 ;  /* 0x00000017ff067819 */ /* 0x000fc80000011600 */
[----:B------:R-:W-:-:S05]  /*0f90*/  LOP3.LUT R6, R6, 0xff, RZ, 0xc0, !PT ;  /* 0x000000ff06067812 */ /* 0x000fca00078ec0ff */
[----:B------:R-:W-:-:S04]  /*0fa0*/  IMAD.IADD R13, R6, 0x1, R3 ;  /* 0x00000001060d7824 */ /* 0x000fc800078e0203 */
[----:B------:R-:W-:-:S05]  /*0fb0*/  VIADD R5, R13, 0xffffffff ;  /* 0xffffffff0d057836 */ /* 0x000fca0000000000 */
[----:B------:R-:W-:-:S13]  /*0fc0*/  ISETP.GE.U32.AND P0, PT, R5, 0xfe, PT ;  /* 0x000000fe0500780c */ /* 0x000fda0003f06070 */
[----:B------:R-:W-:Y:S05]  /*0fd0*/  @!P0 BRA `(.L_x_24) ;  /* 0x0000000000808947 */ /* 0x000fea0003800000 */
[----:B------:R-:W-:-:S13]  /*0fe0*/  ISETP.GT.AND P0, PT, R13, 0xfe, PT ;  /* 0x000000fe0d00780c */ /* 0x000fda0003f04270 */
[----:B------:R-:W-:Y:S05]  /*0ff0*/  @P0 BRA `(.L_x_25) ;  /* 0x00000000006c0947 */ /* 0x000fea0003800000 */
[----:B------:R-:W-:-:S13]  /*1000*/  ISETP.GE.AND P0, PT, R13, 0x1, PT ;  /* 0x000000010d00780c */ /* 0x000fda0003f06270 */
[----:B------:R-:W-:Y:S05]  /*1010*/  @P0 BRA `(.L_x_26) ;  /* 0x0000000000740947 */ /* 0x000fea0003800000 */
[----:B------:R-:W-:Y:S02]  /*1020*/  ISETP.GE.AND P0, PT, R13, -0x18, PT ;  /* 0xffffffe80d00780c */ /* 0x000fe40003f06270 */
[----:B------:R-:W-:-:S11]  /*1030*/  LOP3.LUT R0, R0, 0x80000000, RZ, 0xc0, !PT ;  /* 0x8000000000007812 */ /* 0x000fd600078ec0ff */
[----:B------:R-:W-:Y:S05]  /*1040*/  @!P0 BRA `(.L_x_26) ;  /* 0x0000000000688947 */ /* 0x000fea0003800000 */
[CCC-:B------:R-:W-:Y:S01]  /*1050*/  FFMA.RZ R3, R11.reuse, R7.reuse, R12.reuse ;  /* 0x000000070b037223 */ /* 0x1c0fe2000000c00c */
[-CC-:B------:R-:W-:Y:S01]  /*1060*/  FFMA.RM R6, R11, R7.reuse, R12.reuse ;  /* 0x000000070b067223 */ /* 0x180fe2000000400c */
[C---:B------:R-:W-:Y:S02]  /*1070*/  ISETP.NE.AND P2, PT, R13.reuse, RZ, PT ;  /* 0x000000ff0d00720c */ /* 0x040fe40003f45270 */
[----:B------:R-:W-:Y:S02]  /*1080*/  ISETP.NE.AND P1, PT, R13, RZ, PT ;  /* 0x000000ff0d00720c */ /* 0x000fe40003f25270 */
[----:B------:R-:W-:Y:S01]  /*1090*/  LOP3.LUT R5, R3, 0x7fffff, RZ, 0xc0, !PT ;  /* 0x007fffff03057812 */ /* 0x000fe200078ec0ff */
[----:B------:R-:W-:Y:S01]  /*10a0*/  FFMA.RP R3, R11, R7, R12 ;  /* 0x000000070b037223 */ /* 0x000fe2000000800c */
[----:B------:R-:W-:Y:S02]  /*10b0*/  VIADD R12, R13, 0x20 ;  /* 0x000000200d0c7836 */ /* 0x000fe40000000000 */
[----:B------:R-:W-:Y:S01]  /*10c0*/  LOP3.LUT R5, R5, 0x800000, RZ, 0xfc, !PT ;  /* 0x0080000005057812 */ /* 0x000fe200078efcff */
[----:B------:R-:W-:Y:S01]  /*10d0*/  IMAD.MOV R7, RZ, RZ, -R13 ;  /* 0x000000ffff077224 */ /* 0x000fe200078e0a0d */
[----:B------:R-:W-:-:S02]  /*10e0*/  FSETP.NEU.FTZ.AND P0, PT, R3, R6, PT ;  /* 0x000000060300720b */ /* 0x000fc40003f1d000 */
[----:B------:R-:W-:Y:S02]  /*10f0*/  SHF.L.U32 R12, R5, R12, RZ ;  /* 0x0000000c050c7219 */ /* 0x000fe400000006ff */
[----:B------:R-:W-:Y:S02]  /*1100*/  SEL R6, R7, RZ, P2 ;  /* 0x000000ff07067207 */ /* 0x000fe40001000000 */
[----:B------:R-:W-:Y:S02]  /*1110*/  ISETP.NE.AND P1, PT, R12, RZ, P1 ;  /* 0x000000ff0c00720c */ /* 0x000fe40000f25270 */
[----:B------:R-:W-:Y:S02]  /*1120*/  SHF.R.U32.HI R6, RZ, R6, R5 ;  /* 0x00000006ff067219 */ /* 0x000fe40000011605 */
[----:B------:R-:W-:Y:S02]  /*1130*/  PLOP3.LUT P0, PT, P0, P1, PT, 0xf8, 0x8f ;  /* 0x00000000008f781c */ /* 0x000fe40000703f70 */
[----:B------:R-:W-:-:S02]  /*1140*/  SHF.R.U32.HI R12, RZ, 0x1, R6 ;  /* 0x00000001ff0c7819 */ /* 0x000fc40000011606 */
[----:B------:R-:W-:-:S04]  /*1150*/  SEL R3, RZ, 0x1, !P0 ;  /* 0x00000001ff037807 */ /* 0x000fc80004000000 */
[----:B------:R-:W-:-:S04]  /*1160*/  LOP3.LUT R3, R3, 0x1, R12, 0xf8, !PT ;  /* 0x0000000103037812 */ /* 0x000fc800078ef80c */
[----:B------:R-:W-:-:S05]  /*1170*/  LOP3.LUT R3, R3, R6, RZ, 0xc0, !PT ;  /* 0x0000000603037212 */ /* 0x000fca00078ec0ff */
[----:B------:R-:W-:-:S05]  /*1180*/  IMAD.IADD R3, R12, 0x1, R3 ;  /* 0x000000010c037824 */ /* 0x000fca00078e0203 */
[----:B------:R-:W-:Y:S01]  /*1190*/  LOP3.LUT R0, R3, R0, RZ, 0xfc, !PT ;  /* 0x0000000003007212 */ /* 0x000fe200078efcff */
[----:B------:R-:W-:Y:S06]  /*11a0*/  BRA `(.L_x_26) ;  /* 0x0000000000107947 */ /* 0x000fec0003800000 */
.L_x_25:
[----:B------:R-:W-:-:S04]  /*11b0*/  LOP3.LUT R0, R0, 0x80000000, RZ, 0xc0, !PT ;  /* 0x8000000000007812 */ /* 0x000fc800078ec0ff */
[----:B------:R-:W-:Y:S01]  /*11c0*/  LOP3.LUT R0, R0, 0x7f800000, RZ, 0xfc, !PT ;  /* 0x7f80000000007812 */ /* 0x000fe200078efcff */
[----:B------:R-:W-:Y:S06]  /*11d0*/  BRA `(.L_x_26) ;  /* 0x0000000000047947 */ /* 0x000fec0003800000 */
.L_x_24:
[----:B------:R-:W-:-:S07]  /*11e0*/  IMAD R0, R3, 0x800000, R0 ;  /* 0x0080000003007824 */ /* 0x000fce00078e0200 */
.L_x_26:
[----:B------:R-:W-:Y:S05]  /*11f0*/  BSYNC.RECONVERGENT B2 ;  /* 0x0000000000027941 */ /* 0x000fea0003800200 */
.L_x_23:
[----:B------:R-:W-:Y:S05]  /*1200*/  BRA `(.L_x_27) ;  /* 0x0000000000207947 */ /* 0x000fea0003800000 */
.L_x_22:
[----:B------:R-:W-:-:S04]  /*1210*/  LOP3.LUT R0, R3, 0x80000000, R0, 0x48, !PT ;  /* 0x8000000003007812 */ /* 0x000fc800078e4800 */
[----:B------:R-:W-:Y:S01]  /*1220*/  LOP3.LUT R0, R0, 0x7f800000, RZ, 0xfc, !PT ;  /* 0x7f80000000007812 */ /* 0x000fe200078efcff */
[----:B------:R-:W-:Y:S06]  /*1230*/  BRA `(.L_x_27) ;  /* 0x0000000000147947 */ /* 0x000fec0003800000 */
.L_x_21:
[----:B------:R-:W-:Y:S01]  /*1240*/  LOP3.LUT R0, R3, 0x80000000, R0, 0x48, !PT ;  /* 0x8000000003007812 */ /* 0x000fe200078e4800 */
[----:B------:R-:W-:Y:S06]  /*1250*/  BRA `(.L_x_27) ;  /* 0x00000000000c7947 */ /* 0x000fec0003800000 */
.L_x_20:
[----:B------:R-:W0:Y:S01]  /*1260*/  MUFU.RSQ R0, -QNAN ;  /* 0xffc0000000007908 */ /* 0x000e220000001400 */
[----:B------:R-:W-:Y:S05]  /*1270*/  BRA `(.L_x_27) ;  /* 0x0000000000047947 */ /* 0x000fea0003800000 */
.L_x_19:
[----:B------:R-:W-:-:S07]  /*1280*/  FADD.FTZ R0, R10, -68.65228271484375 ;  /* 0xc2894df80a007421 */ /* 0x000fce0000010000 */
.L_x_27:
[----:B------:R-:W-:Y:S05]  /*1290*/  BSYNC.RECONVERGENT B0 ;  /* 0x0000000000007941 */ /* 0x000fea0003800200 */
.L_x_16:
[----:B------:R-:W-:-:S04]  /*12a0*/  IMAD.MOV.U32 R5, RZ, RZ, 0x0 ;  /* 0x00000000ff057424 */ /* 0x000fc800078e00ff */
[----:B0-----:R-:W-:Y:S05]  /*12b0*/  RET.REL.NODEC R4 `(_Z8newtraphv) ;  /* 0xffffffec04507950 */ /* 0x001fea0003c3ffff */
        .type           $_Z8newtraphv$__internal_accurate_pow,@function
        .size           $_Z8newtraphv$__internal_accurate_pow,(.L_x_32 - $_Z8newtraphv$__internal_accurate_pow)
$_Z8newtraphv$__internal_accurate_pow:
[----:B------:R-:W-:Y:S01]  /*12c0*/  DADD R4, -RZ, |R8| ;  /* 0x00000000ff047229 */ /* 0x000fe20000000508 */
[----:B------:R-:W-:Y:S01]  /*12d0*/  IMAD.MOV.U32 R12, RZ, RZ, RZ ;  /* 0x000000ffff0c7224 */ /* 0x000fe200078e00ff */
[----:B------:R-:W-:Y:S01]  /*12e0*/  UMOV UR4, 0x7d2cafe2 ;  /* 0x7d2cafe200047882 */ /* 0x000fe20000000000 */
[----:B------:R-:W-:Y:S01]  /*12f0*/  IMAD.MOV.U32 R16, RZ, RZ, 0x41ad3b5a ;  /* 0x41ad3b5aff107424 */ /* 0x000fe200078e00ff */
[----:B------:R-:W-:Y:S01]  /*1300*/  UMOV UR5, 0x3eb0f5ff ;  /* 0x3eb0f5ff00057882 */ /* 0x000fe20000000000 */
[----:B------:R-:W-:Y:S01]  /*1310*/  IMAD.MOV.U32 R17, RZ, RZ, 0x3ed0f5d2 ;  /* 0x3ed0f5d2ff117424 */ /* 0x000fe200078e00ff */
[----:B------:R-:W-:Y:S01]  /*1320*/  UMOV UR6, 0x3b39803f ;  /* 0x3b39803f00067882 */ /* 0x000fe20000000000 */
[----:B------:R-:W-:-:S03]  /*1330*/  UMOV UR7, 0x3c7abc9e ;  /* 0x3c7abc9e00077882 */ /* 0x000fc60000000000 */
[----:B------:R-:W-:Y:S01]  /*1340*/  ISETP.GT.U32.AND P0, PT, R5, 0xfffff, PT ;  /* 0x000fffff0500780c */ /* 0x000fe20003f04070 */
[----:B------:R-:W-:-:S12]  /*1350*/  IMAD.MOV.U32 R3, RZ, RZ, R5 ;  /* 0x000000ffff037224 */ /* 0x000fd800078e0005 */
[----:B------:R-:W-:-:S10]  /*1360*/  @!P0 DMUL R28, R4, 1.80143985094819840000e+16 ;  /* 0x43500000041c8828 */ /* 0x000fd40000000000 */
[----:B------:R-:W-:Y:S01]  /*1370*/  @!P0 MOV R3, R29 ;  /* 0x0000001d00038202 */ /* 0x000fe20000000f00 */
[----:B------:R-:W-:-:S03]  /*1380*/  @!P0 IMAD.MOV.U32 R4, RZ, RZ, R28 ;  /* 0x000000ffff048224 */ /* 0x000fc600078e001c */
[----:B------:R-:W-:Y:S01]  /*1390*/  LOP3.LUT R3, R3, 0x800fffff, RZ, 0xc0, !PT ;  /* 0x800fffff03037812 */ /* 0x000fe200078ec0ff */
[----:B------:R-:W-:Y:S01]  /*13a0*/  IMAD.MOV.U32 R10, RZ, RZ, R4 ;  /* 0x000000ffff0a7224 */ /* 0x000fe200078e0004 */
[----:B------:R-:W-:Y:S02]  /*13b0*/  SHF.R.U32.HI R4, RZ, 0x14, R5 ;  /* 0x00000014ff047819 */ /* 0x000fe40000011605 */
[----:B------:R-:W-:Y:S02]  /*13c0*/  LOP3.LUT R11, R3, 0x3ff00000, RZ, 0xfc, !PT ;  /* 0x3ff00000030b7812 */ /* 0x000fe400078efcff */
[----:B------:R-:W-:Y:S02]  /*13d0*/  @!P0 LEA.HI R4, R29, 0xffffffca, RZ, 0xc ;  /* 0xffffffca1d048811 */ /* 0x000fe400078f60ff */
[----:B------:R-:W-:-:S13]  /*13e0*/  ISETP.GE.U32.AND P1, PT, R11, 0x3ff6a09f, PT ;  /* 0x3ff6a09f0b00780c */ /* 0x000fda0003f26070 */
[----:B------:R-:W-:-:S04]  /*13f0*/  @P1 VIADD R3, R11, 0xfff00000 ;  /* 0xfff000000b031836 */ /* 0x000fc80000000000 */
[----:B------:R-:W-:Y:S02]  /*1400*/  @P1 IMAD.MOV.U32 R11, RZ, RZ, R3 ;  /* 0x000000ffff0b1224 */ /* 0x000fe400078e0003 */
[C---:B------:R-:W-:Y:S02]  /*1410*/  VIADD R3, R4.reuse, 0xfffffc01 ;  /* 0xfffffc0104037836 */ /* 0x040fe40000000000 */
[----:B------:R-:W-:Y:S02]  /*1420*/  @P1 VIADD R3, R4, 0xfffffc02 ;  /* 0xfffffc0204031836 */ /* 0x000fe40000000000 */
[C---:B------:R-:W-:Y:S02]  /*1430*/  DADD R14, R10.reuse, 1 ;  /* 0x3ff000000a0e7429 */ /* 0x040fe40000000000 */
[----:B------:R-:W-:-:S04]  /*1440*/  DADD R10, R10, -1 ;  /* 0xbff000000a0a7429 */ /* 0x000fc80000000000 */
[----:B------:R-:W0:Y:S02]  /*1450*/  MUFU.RCP64H R13, R15 ;  /* 0x0000000f000d7308 */ /* 0x000e240000001800 */
[----:B0-----:R-:W-:-:S08]  /*1460*/  DFMA R6, -R14, R12, 1 ;  /* 0x3ff000000e06742b */ /* 0x001fd0000000010c */
[----:B------:R-:W-:-:S08]  /*1470*/  DFMA R6, R6, R6, R6 ;  /* 0x000000060606722b */ /* 0x000fd00000000006 */
[----:B------:R-:W-:-:S08]  /*1480*/  DFMA R12, R12, R6, R12 ;  /* 0x000000060c0c722b */ /* 0x000fd0000000000c */
[----:B------:R-:W-:-:S08]  /*1490*/  DMUL R6, R10, R12 ;  /* 0x0000000c0a067228 */ /* 0x000fd00000000000 */
[----:B------:R-:W-:-:S08]  /*14a0*/  DFMA R6, R10, R12, R6 ;  /* 0x0000000c0a06722b */ /* 0x000fd00000000006 */
[----:B------:R-:W-:-:S08]  /*14b0*/  DMUL R20, R6, R6 ;  /* 0x0000000606147228 */ /* 0x000fd00000000000 */
[----:B------:R-:W-:Y:S01]  /*14c0*/  DFMA R14, R20, UR4, R16 ;  /* 0x00000004140e7c2b */ /* 0x000fe20008000010 */
[----:B------:R-:W-:Y:S01]  /*14d0*/  UMOV UR4, 0x75488a3f ;  /* 0x75488a3f00047882 */ /* 0x000fe20000000000 */
[----:B------:R-:W-:-:S06]  /*14e0*/  UMOV UR5, 0x3ef3b20a ;  /* 0x3ef3b20a00057882 */ /* 0x000fcc0000000000 */
[----:B------:R-:W-:Y:S01]  /*14f0*/  DFMA R14, R20, R14, UR4 ;  /* 0x00000004140e7e2b */ /* 0x000fe2000800000e */
[----:B------:R-:W-:Y:S01]  /*1500*/  UMOV UR4, 0xe4faecd5 ;  /* 0xe4faecd500047882 */ /* 0x000fe20000000000 */
[----:B------:R-:W-:-:S06]  /*1510*/  UMOV UR5, 0x3f1745cd ;  /* 0x3f1745cd00057882 */ /* 0x000fcc0000000000 */
[----:B------:R-:W-:Y:S01]  /*1520*/  DFMA R14, R20, R14, UR4 ;  /* 0x00000004140e7e2b */ /* 0x000fe2000800000e */
[----:B------:R-:W-:Y:S01]  /*1530*/  UMOV UR4, 0x258a578b ;  /* 0x258a578b00047882 */ /* 0x000fe20000000000 */
[----:B------:R-:W-:-:S06]  /*1540*/  UMOV UR5, 0x3f3c71c7 ;  /* 0x3f3c71c700057882 */ /* 0x000fcc0000000000 */
[----:B------:R-:W-:Y:S01]  /*1550*/  DFMA R16, R20, R14, UR4 ;  /* 0x0000000414107e2b */ /* 0x000fe2000800000e */
[----:B------:R-:W-:Y:S01]  /*1560*/  UMOV UR4, 0x9242b910 ;  /* 0x9242b91000047882 */ /* 0x000fe20000000000 */
[----:B------:R-:W-:Y:S01]  /*1570*/  UMOV UR5, 0x3f624924 ;  /* 0x3f62492400057882 */ /* 0x000fe20000000000 */
[----:B------:R-:W-:-:S05]  /*1580*/  DADD R14, R10, -R6 ;  /* 0x000000000a0e7229 */ /* 0x000fca0000000806 */
[----:B------:R-:W-:Y:S01]  /*1590*/  DFMA R16, R20, R16, UR4 ;  /* 0x0000000414107e2b */ /* 0x000fe20008000010 */
[----:B------:R-:W-:Y:S01]  /*15a0*/  UMOV UR4, 0x99999dfb ;  /* 0x99999dfb00047882 */ /* 0x000fe20000000000 */
[----:B------:R-:W-:Y:S01]  /*15b0*/  UMOV UR5, 0x3f899999 ;  /* 0x3f89999900057882 */ /* 0x000fe20000000000 */
[----:B------:R-:W-:-:S05]  /*15c0*/  DADD R14, R14, R14 ;  /* 0x000000000e0e7229 */ /* 0x000fca000000000e */
[----:B------:R-:W-:Y:S01]  /*15d0*/  DFMA R16, R20, R16, UR4 ;  /* 0x0000000414107e2b */ /* 0x000fe20008000010 */
[----:B------:R-:W-:Y:S01]  /*15e0*/  UMOV UR4, 0x55555555 ;  /* 0x5555555500047882 */ /* 0x000fe20000000000 */
[----:B------:R-:W-:Y:S01]  /*15f0*/  UMOV UR5, 0x3fb55555 ;  /* 0x3fb5555500057882 */ /* 0x000fe20000000000 */
[----:B------:R-:W-:-:S05]  /*1600*/  DFMA R14, R10, -R6, R14 ;  /* 0x800000060a0e722b */ /* 0x000fca000000000e */
[----:B------:R-:W-:-:S03]  /*1610*/  DFMA R10, R20, R16, UR4 ;  /* 0x00000004140a7e2b */ /* 0x000fc60008000010 */
[----:B------:R-:W-:Y:S02]  /*1620*/  DMUL R12, R12, R14 ;  /* 0x0000000e0c0c7228 */ /* 0x000fe40000000000 */
[----:B------:R-:W-:-:S03]  /*1630*/  DMUL R14, R6, R6 ;  /* 0x00000006060e7228 */ /* 0x000fc60000000000 */
[----:B------:R-:W-:Y:S01]  /*1640*/  DADD R18, -R10, UR4 ;  /* 0x000000040a127e29 */ /* 0x000fe20008000100 */
[----:B------:R-:W-:Y:S01]  /*1650*/  UMOV UR4, 0xb9e7b0 ;  /* 0x00b9e7b000047882 */ /* 0x000fe20000000000 */
[----:B------:R-:W-:-:S03]  /*1660*/  UMOV UR5, 0x3c46a4cb ;  /* 0x3c46a4cb00057882 */ /* 0x000fc60000000000 */
[----:B------:R-:W-:-:S03]  /*1670*/  DMUL R26, R6, R14 ;  /* 0x0000000e061a7228 */ /* 0x000fc60000000000 */
[----:B------:R-:W-:Y:S02]  /*1680*/  DFMA R16, R20, R16, R18 ;  /* 0x000000101410722b */ /* 0x000fe40000000012 */
[----:B------:R-:W-:Y:S01]  /*1690*/  DFMA R18, R6, R6, -R14 ;  /* 0x000000060612722b */ /* 0x000fe2000000080e */
[----:B------:R-:W-:Y:S02]  /*16a0*/  VIADD R21, R13, 0x100000 ;  /* 0x001000000d157836 */ /* 0x000fe40000000000 */
[----:B------:R-:W-:-:S06]  /*16b0*/  IMAD.MOV.U32 R20, RZ, RZ, R12 ;  /* 0x000000ffff147224 */ /* 0x000fcc00078e000c */
[----:B------:R-:W-:Y:S02]  /*16c0*/  DFMA R18, R6, R20, R18 ;  /* 0x000000140612722b */ /* 0x000fe40000000012 */
[----:B------:R-:W-:Y:S01]  /*16d0*/  DADD R20, R16, -UR4 ;  /* 0x8000000410147e29 */ /* 0x000fe20008000000 */
[----:B------:R-:W-:Y:S01]  /*16e0*/  UMOV UR4, 0x80000000 ;  /* 0x8000000000047882 */ /* 0x000fe20000000000 */
[----:B------:R-:W-:Y:S01]  /*16f0*/  DFMA R16, R6, R14, -R26 ;  /* 0x0000000e0610722b */ /* 0x000fe2000000081a */
[----:B------:R-:W-:-:S07]  /*1700*/  UMOV UR5, 0x43300000 ;  /* 0x4330000000057882 */ /* 0x000fce0000000000 */
[----:B------:R-:W-:Y:S02]  /*1710*/  DFMA R16, R12, R14, R16 ;  /* 0x0000000e0c10722b */ /* 0x000fe40000000010 */
[----:B------:R-:W-:-:S06]  /*1720*/  DADD R14, R10, R20 ;  /* 0x000000000a0e7229 */ /* 0x000fcc0000000014 */
[----:B------:R-:W-:Y:S02]  /*1730*/  DFMA R16, R6, R18, R16 ;  /* 0x000000120610722b */ /* 0x000fe40000000010 */
[----:B------:R-:W-:Y:S02]  /*1740*/  DADD R18, R10, -R14 ;  /* 0x000000000a127229 */ /* 0x000fe4000000080e */
[----:B------:R-:W-:-:S06]  /*1750*/  DMUL R10, R14, R26 ;  /* 0x0000001a0e0a7228 */ /* 0x000fcc0000000000 */
[----:B------:R-:W-:Y:S02]  /*1760*/  DADD R20, R20, R18 ;  /* 0x0000000014147229 */ /* 0x000fe40000000012 */
[----:B------:R-:W-:-:S08]  /*1770*/  DFMA R18, R14, R26, -R10 ;  /* 0x0000001a0e12722b */ /* 0x000fd0000000080a */
[----:B------:R-:W-:-:S08]  /*1780*/  DFMA R16, R14, R16, R18 ;  /* 0x000000100e10722b */ /* 0x000fd00000000012 */
[----:B------:R-:W-:-:S08]  /*1790*/  DFMA R20, R20, R26, R16 ;  /* 0x0000001a1414722b */ /* 0x000fd00000000010 */
[----:B------:R-:W-:-:S08]  /*17a0*/  DADD R16, R10, R20 ;  /* 0x000000000a107229 */ /* 0x000fd00000000014 */
[--C-:B------:R-:W-:Y:S02]  /*17b0*/  DADD R14, R6, R16.reuse ;  /* 0x00000000060e7229 */ /* 0x100fe40000000010 */
[----:B------:R-:W-:-:S06]  /*17c0*/  DADD R10, R10, -R16 ;  /* 0x000000000a0a7229 */ /* 0x000fcc0000000810 */
[----:B------:R-:W-:Y:S02]  /*17d0*/  DADD R6, R6, -R14 ;  /* 0x0000000006067229 */ /* 0x000fe4000000080e */
[----:B------:R-:W-:-:S06]  /*17e0*/  DADD R10, R20, R10 ;  /* 0x00000000140a7229 */ /* 0x000fcc000000000a */
[----:B------:R-:W-:-:S08]  /*17f0*/  DADD R6, R16, R6 ;  /* 0x0000000010067229 */ /* 0x000fd00000000006 */
[----:B------:R-:W-:-:S08]  /*1800*/  DADD R6, R10, R6 ;  /* 0x000000000a067229 */ /* 0x000fd00000000006 */
[----:B------:R-:W-:Y:S01]  /*1810*/  DADD R12, R12, R6 ;  /* 0x000000000c0c7229 */ /* 0x000fe20000000006 */
[----:B------:R-:W-:Y:S01]  /*1820*/  LOP3.LUT R6, R3, 0x80000000, RZ, 0x3c, !PT ;  /* 0x8000000003067812 */ /* 0x000fe200078e3cff */
[----:B------:R-:W-:-:S06]  /*1830*/  IMAD.MOV.U32 R7, RZ, RZ, 0x43300000 ;  /* 0x43300000ff077424 */ /* 0x000fcc00078e00ff */
[----:B------:R-:W-:Y:S02]  /*1840*/  DADD R10, R14, R12 ;  /* 0x000000000e0a7229 */ /* 0x000fe4000000000c */
[----:B------:R-:W-:Y:S01]  /*1850*/  DADD R6, R6, -UR4 ;  /* 0x8000000406067e29 */ /* 0x000fe20008000000 */
[----:B------:R-:W-:Y:S01]  /*1860*/  UMOV UR4, 0xfefa39ef ;  /* 0xfefa39ef00047882 */ /* 0x000fe20000000000 */
[----:B------:R-:W-:-:S04]  /*1870*/  UMOV UR5, 0x3fe62e42 ;  /* 0x3fe62e4200057882 */ /* 0x000fc80000000000 */
[--C-:B------:R-:W-:Y:S02]  /*1880*/  DADD R14, R14, -R10.reuse ;  /* 0x000000000e0e7229 */ /* 0x100fe4000000080a */
[----:B------:R-:W-:-:S06]  /*1890*/  DFMA R4, R6, UR4, R10 ;  /* 0x0000000406047c2b */ /* 0x000fcc000800000a */
[----:B------:R-:W-:Y:S02]  /*18a0*/  DADD R14, R12, R14 ;  /* 0x000000000c0e7229 */ /* 0x000fe4000000000e */
[----:B------:R-:W-:-:S08]  /*18b0*/  DFMA R16, R6, -UR4, R4 ;  /* 0x8000000406107c2b */ /* 0x000fd00008000004 */
[----:B------:R-:W-:-:S08]  /*18c0*/  DADD R16, -R10, R16 ;  /* 0x000000000a107229 */ /* 0x000fd00000000110 */
[----:B------:R-:W-:-:S08]  /*18d0*/  DADD R14, R14, -R16 ;  /* 0x000000000e0e7229 */ /* 0x000fd00000000810 */
[----:B------:R-:W-:-:S08]  /*18e0*/  DFMA R14, R6, UR6, R14 ;  /* 0x00000006060e7c2b */ /* 0x000fd0000800000e */
[----:B------:R-:W-:-:S08]  /*18f0*/  DADD R6, R4, R14 ;  /* 0x0000000004067229 */ /* 0x000fd0000000000e */
[----:B------:R-:W-:Y:S02]  /*1900*/  DADD R10, R4, -R6 ;  /* 0x00000000040a7229 */ /* 0x000fe40000000806 */
[----:B------:R-:W-:-:S06]  /*1910*/  DMUL R4, R6, 2 ;  /* 0x4000000006047828 */ /* 0x000fcc0000000000 */
[----:B------:R-:W-:Y:S02]  /*1920*/  DADD R10, R14, R10 ;  /* 0x000000000e0a7229 */ /* 0x000fe4000000000a */
[----:B------:R-:W-:-:S08]  /*1930*/  DFMA R12, R6, 2, -R4 ;  /* 0x40000000060c782b */ /* 0x000fd00000000804 */
[----:B------:R-:W-:Y:S01]  /*1940*/  DFMA R12, R10, 2, R12 ;  /* 0x400000000a0c782b */ /* 0x000fe2000000000c */
[----:B------:R-:W-:Y:S01]  /*1950*/  MOV R10, 0x652b82fe ;  /* 0x652b82fe000a7802 */ /* 0x000fe20000000f00 */
[----:B------:R-:W-:-:S06]  /*1960*/  IMAD.MOV.U32 R11, RZ, RZ, 0x3ff71547 ;  /* 0x3ff71547ff0b7424 */ /* 0x000fcc00078e00ff */
[----:B------:R-:W-:-:S08]  /*1970*/  DADD R6, R4, R12 ;  /* 0x0000000004067229 */ /* 0x000fd0000000000c */
[----:B------:R-:W-:Y:S02]  /*1980*/  DFMA R10, R6, R10, 6.75539944105574400000e+15 ;  /* 0x43380000060a742b */ /* 0x000fe4000000000a */
[----:B------:R-:W-:Y:S01]  /*1990*/  FSETP.GEU.AND P0, PT, |R7|, 4.1917929649353027344, PT ;  /* 0x4086232b0700780b */ /* 0x000fe20003f0e200 */
[----:B------:R-:W-:-:S05]  /*19a0*/  DADD R4, R4, -R6 ;  /* 0x0000000004047229 */ /* 0x000fca0000000806 */
[----:B------:R-:W-:-:S03]  /*19b0*/  DADD R14, R10, -6.75539944105574400000e+15 ;  /* 0xc33800000a0e7429 */ /* 0x000fc60000000000 */
[----:B------:R-:W-:-:S05]  /*19c0*/  DADD R12, R12, R4 ;  /* 0x000000000c0c7229 */ /* 0x000fca0000000004 */
[----:B------:R-:W-:Y:S01]  /*19d0*/  DFMA R16, R14, -UR4, R6 ;  /* 0x800000040e107c2b */ /* 0x000fe20008000006 */
[----:B------:R-:W-:Y:S01]  /*19e0*/  UMOV UR4, 0x3b39803f ;  /* 0x3b39803f00047882 */ /* 0x000fe20000000000 */
[----:B------:R-:W-:-:S06]  /*19f0*/  UMOV UR5, 0x3c7abc9e ;  /* 0x3c7abc9e00057882 */ /* 0x000fcc0000000000 */
[----:B------:R-:W-:Y:S01]  /*1a00*/  DFMA R14, R14, -UR4, R16 ;  /* 0x800000040e0e7c2b */ /* 0x000fe20008000010 */
[----:B------:R-:W-:Y:S01]  /*1a10*/  UMOV UR4, 0x69ce2bdf ;  /* 0x69ce2bdf00047882 */ /* 0x000fe20000000000 */
[----:B------:R-:W-:Y:S01]  /*1a20*/  IMAD.MOV.U32 R16, RZ, RZ, -0x35dec16 ;  /* 0xfca213eaff107424 */ /* 0x000fe200078e00ff */
[----:B------:R-:W-:Y:S01]  /*1a30*/  UMOV UR5, 0x3e5ade15 ;  /* 0x3e5ade1500057882 */ /* 0x000fe20000000000 */
[----:B------:R-:W-:-:S06]  /*1a40*/  IMAD.MOV.U32 R17, RZ, RZ, 0x3e928af3 ;  /* 0x3e928af3ff117424 */ /* 0x000fcc00078e00ff */
        /* <DEDUP_REMOVED lines=24> */
[----:B------:R-:W-:-:S08]  /*1bd0*/  DFMA R16, R14, R16, UR4 ;  /* 0x000000040e107e2b */ /* 0x000fd00008000010 */
[----:B------:R-:W-:-:S08]  /*1be0*/  DFMA R16, R14, R16, 1 ;  /* 0x3ff000000e10742b */ /* 0x000fd00000000010 */
[----:B------:R-:W-:-:S10]  /*1bf0*/  DFMA R14, R14, R16, 1 ;  /* 0x3ff000000e0e742b */ /* 0x000fd40000000010 */
[----:B------:R-:W-:Y:S02]  /*1c00*/  IMAD R5, R10, 0x100000, R15 ;  /* 0x001000000a057824 */ /* 0x000fe400078e020f */
[----:B------:R-:W-:Y:S01]  /*1c10*/  IMAD.MOV.U32 R4, RZ, RZ, R14 ;  /* 0x000000ffff047224 */ /* 0x000fe200078e000e */
[----:B------:R-:W-:Y:S06]  /*1c20*/  @!P0 BRA `(.L_x_28) ;  /* 0x0000000000308947 */ /* 0x000fec0003800000 */
[----:B------:R-:W-:Y:S01]  /*1c30*/  FSETP.GEU.AND P1, PT, |R7|, 4.2275390625, PT ;  /* 0x408748000700780b */ /* 0x000fe20003f2e200 */
[C---:B------:R-:W-:Y:S02]  /*1c40*/  DADD R4, R6.reuse, +INF ;  /* 0x7ff0000006047429 */ /* 0x040fe40000000000 */
[----:B------:R-:W-:-:S08]  /*1c50*/  DSETP.GEU.AND P0, PT, R6, RZ, PT ;  /* 0x000000ff0600722a */ /* 0x000fd00003f0e000 */
[----:B------:R-:W-:Y:S02]  /*1c60*/  FSEL R4, R4, RZ, P0 ;  /* 0x000000ff04047208 */ /* 0x000fe40000000000 */
[----:B------:R-:W-:Y:S02]  /*1c70*/  @!P1 LEA.HI R3, R10, R10, RZ, 0x1 ;  /* 0x0000000a0a039211 */ /* 0x000fe400078f08ff */
[----:B------:R-:W-:Y:S02]  /*1c80*/  FSEL R5, R5, RZ, P0 ;  /* 0x000000ff05057208 */ /* 0x000fe40000000000 */
[----:B------:R-:W-:-:S05]  /*1c90*/  @!P1 SHF.R.S32.HI R3, RZ, 0x1, R3 ;  /* 0x00000001ff039819 */ /* 0x000fca0000011403 */
[----:B------:R-:W-:Y:S02]  /*1ca0*/  @!P1 IMAD.IADD R6, R10, 0x1, -R3 ;  /* 0x000000010a069824 */ /* 0x000fe400078e0a03 */
[----:B------:R-:W-:-:S03]  /*1cb0*/  @!P1 IMAD R15, R3, 0x100000, R15 ;  /* 0x00100000030f9824 */ /* 0x000fc600078e020f */
[----:B------:R-:W-:Y:S01]  /*1cc0*/  @!P1 LEA R7, R6, 0x3ff00000, 0x14 ;  /* 0x3ff0000006079811 */ /* 0x000fe200078ea0ff */
[----:B------:R-:W-:-:S06]  /*1cd0*/  @!P1 IMAD.MOV.U32 R6, RZ, RZ, RZ ;  /* 0x000000ffff069224 */ /* 0x000fcc00078e00ff */
[----:B------:R-:W-:-:S11]  /*1ce0*/  @!P1 DMUL R4, R14, R6 ;  /* 0x000000060e049228 */ /* 0x000fd60000000000 */
.L_x_28:
[----:B------:R-:W-:Y:S02]  /*1cf0*/  DFMA R12, R12, R4, R4 ;  /* 0x000000040c0c722b */ /* 0x000fe40000000004 */
[----:B------:R-:W-:-:S08]  /*1d00*/  DSETP.NEU.AND P0, PT, |R4|, +INF , PT ;  /* 0x7ff000000400742a */ /* 0x000fd00003f0d200 */
[----:B------:R-:W-:Y:S01]  /*1d10*/  FSEL R6, R4, R12, !P0 ;  /* 0x0000000c04067208 */ /* 0x000fe20004000000 */
[----:B------:R-:W-:Y:S01]  /*1d20*/  IMAD.MOV.U32 R4, RZ, RZ, R0 ;  /* 0x000000ffff047224 */ /* 0x000fe200078e0000 */
[----:B------:R-:W-:Y:S01]  /*1d30*/  FSEL R12, R5, R13, !P0 ;  /* 0x0000000d050c7208 */ /* 0x000fe20004000000 */
[----:B------:R-:W-:-:S04]  /*1d40*/  IMAD.MOV.U32 R5, RZ, RZ, 0x0 ;  /* 0x00000000ff057424 */ /* 0x000fc800078e00ff */
[----:B------:R-:W-:Y:S05]  /*1d50*/  RET.REL.NODEC R4 `(_Z8newtraphv) ;  /* 0xffffffe004a87950 */ /* 0x000fea0003c3ffff */
.L_x_29:
[----:B------:R-:W-:-:S00]  /*1d60*/  BRA `(.L_x_29) ;  /* 0xfffffffc00fc7947 */ /* 0x000fc0000383ffff */
[----:B------:R-:W-:-:S00]  /*1d70*/  NOP ;  /* 0x0000000000007918 */ /* 0x000fc00000000000 */
        /* <DEDUP_REMOVED lines=8> */
.L_x_32:


//--------------------- .nv.global.init           --------------------------
	.section	.nv.global.init,"aw",@progbits
.nv.global.init:
	.type		$str$1,@object
	.size		$str$1,($str$2 - $str$1)
$str$1:
        /*0000*/ 	.byte	0x78, 0x00
	.type		$str$2,@object
	.size		$str$2,($str$3 - $str$2)
$str$2:
        /*0002*/ 	.byte	0x66, 0x28, 0x78, 0x29, 0x00
	.type		$str$3,@object
	.size		$str$3,($str$5 - $str$3)
$str$3:
        /*0007*/ 	.byte	0x66, 0x27, 0x28, 0x78, 0x29, 0x00
	.type		$str$5,@object
	.size		$str$5,($str - $str$5)
$str$5:
        /*000d*/ 	.byte	0x48, 0x61, 0x73, 0x69, 0x6c, 0x20, 0x3d, 0x20, 0x25, 0x2e, 0x36, 0x66, 0x0a, 0x00
	.type		$str,@object
	.size		$str,($str$4 - $str)
$str:
        /*001b*/ 	.byte	0x25, 0x31, 0x31, 0x73, 0x20, 0x25, 0x31, 0x31, 0x73, 0x20, 0x25, 0x31, 0x31, 0x73, 0x20, 0x25
        /*002b*/ 	.byte	0x31, 0x31, 0x73, 0x0a, 0x00
	.type		$str$4,@object
	.size		$str$4,(.L_4 - $str$4)
$str$4:
        /*0030*/ 	.byte	0x25, 0x31, 0x31, 0x2e, 0x36, 0x66, 0x20, 0x25, 0x31, 0x31, 0x2e, 0x36, 0x66, 0x20, 0x25, 0x31
        /*0040*/ 	.byte	0x31, 0x2e, 0x36, 0x66, 0x20, 0x25, 0x31, 0x31, 0x2e, 0x36, 0x66, 0x0a, 0x00
.L_4:


//--------------------- .nv.shared.reserved.0     --------------------------
	.section	.nv.shared.reserved.0,"aw",@nobits
	.weak		__nv_reservedSMEM_offset_0_alias
	.size		__nv_reservedSMEM_offset_0_alias, 0, 64
	.other		__nv_reservedSMEM_offset_0_alias,@"STO_CUDA_RESERVED_SHARED STV_DEFAULT"
__nv_reservedSMEM_offset_0_alias:
	.zero		0
	.zero		64


//--------------------- .nv.constant0._Z8newtraphv --------------------------
	.section	.nv.constant0._Z8newtraphv,"a",@progbits
	.sectionflags	@""
	.align	4
.nv.constant0._Z8newtraphv:
	.zero		896


//--------------------- SYMBOLS --------------------------

	.type		.nv.reservedSmem.offset0,@object
	.size		.nv.reservedSmem.offset0,0x4
	.type		vprintf,@function
